//
// Generated by NVIDIA NVVM Compiler
//
// Compiler Build ID: CL-36424714
// Cuda compilation tools, release 13.0, V13.0.88
// Based on NVVM 20.0.0
//

.version 9.0
.target sm_100
.address_size 64

	// .globl	_Z19matrixMultiplyNaivePKfS0_Pfi
// _ZZ23matrixMultiplyCoalescedPKfS0_PfiE7sharedA has been demoted
// _ZZ33matrixMultiplyCoalescedPrefetchedPKfS0_PfiE7sharedA has been demoted

.visible .entry _Z19matrixMultiplyNaivePKfS0_Pfi(
	.param .u64 .ptr .align 1 _Z19matrixMultiplyNaivePKfS0_Pfi_param_0,
	.param .u64 .ptr .align 1 _Z19matrixMultiplyNaivePKfS0_Pfi_param_1,
	.param .u64 .ptr .align 1 _Z19matrixMultiplyNaivePKfS0_Pfi_param_2,
	.param .u32 _Z19matrixMultiplyNaivePKfS0_Pfi_param_3
)
{
	.reg .pred 	%p<10>;
	.reg .b32 	%r<42>;
	.reg .b32 	%f<67>;
	.reg .b64 	%rd<67>;

	ld.param.u64 	%rd14, [_Z19matrixMultiplyNaivePKfS0_Pfi_param_0];
	ld.param.u64 	%rd15, [_Z19matrixMultiplyNaivePKfS0_Pfi_param_1];
	ld.param.u32 	%r19, [_Z19matrixMultiplyNaivePKfS0_Pfi_param_3];
	cvta.to.global.u64 	%rd1, %rd15;
	cvta.to.global.u64 	%rd2, %rd14;
	mov.u32 	%r20, %ctaid.x;
	mov.u32 	%r21, %ntid.x;
	mov.u32 	%r22, %tid.x;
	mad.lo.s32 	%r1, %r20, %r21, %r22;
	mov.u32 	%r23, %ctaid.y;
	mov.u32 	%r24, %ntid.y;
	mov.u32 	%r25, %tid.y;
	mad.lo.s32 	%r26, %r23, %r24, %r25;
	max.s32 	%r27, %r1, %r26;
	setp.ge.s32 	%p1, %r27, %r19;
	@%p1 bra 	$L__BB0_13;
	mul.lo.s32 	%r3, %r19, %r26;
	and.b32  	%r4, %r19, 7;
	setp.lt.u32 	%p2, %r19, 8;
	mov.f32 	%f66, 0f00000000;
	mov.b32 	%r40, 0;
	@%p2 bra 	$L__BB0_4;
	and.b32  	%r40, %r19, 2147483640;
	neg.s32 	%r38, %r40;
	mul.wide.s32 	%rd16, %r19, 4;
	add.s64 	%rd3, %rd1, %rd16;
	shl.b32 	%r7, %r19, 3;
	mul.wide.s32 	%rd17, %r19, 8;
	add.s64 	%rd4, %rd1, %rd17;
	mul.wide.s32 	%rd18, %r19, 12;
	add.s64 	%rd5, %rd1, %rd18;
	mul.wide.s32 	%rd19, %r19, 16;
	add.s64 	%rd6, %rd1, %rd19;
	mul.wide.s32 	%rd20, %r19, 20;
	add.s64 	%rd7, %rd1, %rd20;
	mul.wide.s32 	%rd21, %r19, 24;
	add.s64 	%rd8, %rd1, %rd21;
	mul.wide.s32 	%rd22, %r19, 28;
	add.s64 	%rd9, %rd1, %rd22;
	mul.wide.u32 	%rd23, %r3, 4;
	add.s64 	%rd24, %rd23, %rd2;
	add.s64 	%rd66, %rd24, 16;
	mov.f32 	%f66, 0f00000000;
	mov.u32 	%r37, %r1;
$L__BB0_3:
	.pragma "nounroll";
	mul.wide.s32 	%rd25, %r37, 4;
	add.s64 	%rd26, %rd3, %rd25;
	add.s64 	%rd27, %rd4, %rd25;
	add.s64 	%rd28, %rd5, %rd25;
	add.s64 	%rd29, %rd6, %rd25;
	add.s64 	%rd30, %rd7, %rd25;
	add.s64 	%rd31, %rd8, %rd25;
	add.s64 	%rd32, %rd9, %rd25;
	add.s64 	%rd33, %rd1, %rd25;
	ld.global.f32 	%f16, [%rd66+-16];
	ld.global.f32 	%f17, [%rd33];
	fma.rn.f32 	%f18, %f16, %f17, %f66;
	ld.global.f32 	%f19, [%rd66+-12];
	ld.global.f32 	%f20, [%rd26];
	fma.rn.f32 	%f21, %f19, %f20, %f18;
	ld.global.f32 	%f22, [%rd66+-8];
	ld.global.f32 	%f23, [%rd27];
	fma.rn.f32 	%f24, %f22, %f23, %f21;
	ld.global.f32 	%f25, [%rd66+-4];
	ld.global.f32 	%f26, [%rd28];
	fma.rn.f32 	%f27, %f25, %f26, %f24;
	ld.global.f32 	%f28, [%rd66];
	ld.global.f32 	%f29, [%rd29];
	fma.rn.f32 	%f30, %f28, %f29, %f27;
	ld.global.f32 	%f31, [%rd66+4];
	ld.global.f32 	%f32, [%rd30];
	fma.rn.f32 	%f33, %f31, %f32, %f30;
	ld.global.f32 	%f34, [%rd66+8];
	ld.global.f32 	%f35, [%rd31];
	fma.rn.f32 	%f36, %f34, %f35, %f33;
	ld.global.f32 	%f37, [%rd66+12];
	ld.global.f32 	%f38, [%rd32];
	fma.rn.f32 	%f66, %f37, %f38, %f36;
	add.s32 	%r38, %r38, 8;
	add.s32 	%r37, %r37, %r7;
	add.s64 	%rd66, %rd66, 32;
	setp.ne.s32 	%p3, %r38, 0;
	@%p3 bra 	$L__BB0_3;
$L__BB0_4:
	setp.eq.s32 	%p4, %r4, 0;
	@%p4 bra 	$L__BB0_12;
	and.b32  	%r13, %r19, 3;
	setp.lt.u32 	%p5, %r4, 4;
	@%p5 bra 	$L__BB0_7;
	add.s32 	%r29, %r40, %r3;
	mul.wide.u32 	%rd34, %r29, 4;
	add.s64 	%rd35, %rd2, %rd34;
	ld.global.f32 	%f40, [%rd35];
	mad.lo.s32 	%r30, %r40, %r19, %r1;
	mul.wide.s32 	%rd36, %r30, 4;
	add.s64 	%rd37, %rd1, %rd36;
	ld.global.f32 	%f41, [%rd37];
	fma.rn.f32 	%f42, %f40, %f41, %f66;
	cvt.u64.u32 	%rd38, %r3;
	cvt.u64.u32 	%rd39, %r40;
	add.s64 	%rd40, %rd39, %rd38;
	shl.b64 	%rd41, %rd40, 2;
	add.s64 	%rd42, %rd2, %rd41;
	ld.global.f32 	%f43, [%rd42+4];
	mul.wide.s32 	%rd43, %r19, 4;
	add.s64 	%rd44, %rd37, %rd43;
	ld.global.f32 	%f44, [%rd44];
	fma.rn.f32 	%f45, %f43, %f44, %f42;
	ld.global.f32 	%f46, [%rd42+8];
	add.s64 	%rd45, %rd44, %rd43;
	ld.global.f32 	%f47, [%rd45];
	fma.rn.f32 	%f48, %f46, %f47, %f45;
	ld.global.f32 	%f49, [%rd42+12];
	add.s64 	%rd46, %rd45, %rd43;
	ld.global.f32 	%f50, [%rd46];
	fma.rn.f32 	%f66, %f49, %f50, %f48;
	add.s32 	%r40, %r40, 4;
$L__BB0_7:
	setp.eq.s32 	%p6, %r13, 0;
	@%p6 bra 	$L__BB0_12;
	setp.eq.s32 	%p7, %r13, 1;
	@%p7 bra 	$L__BB0_10;
	add.s32 	%r31, %r40, %r3;
	mul.wide.u32 	%rd47, %r31, 4;
	add.s64 	%rd48, %rd2, %rd47;
	ld.global.f32 	%f52, [%rd48];
	mad.lo.s32 	%r32, %r40, %r19, %r1;
	mul.wide.s32 	%rd49, %r32, 4;
	add.s64 	%rd50, %rd1, %rd49;
	ld.global.f32 	%f53, [%rd50];
	fma.rn.f32 	%f54, %f52, %f53, %f66;
	cvt.u64.u32 	%rd51, %r3;
	cvt.u64.u32 	%rd52, %r40;
	add.s64 	%rd53, %rd52, %rd51;
	shl.b64 	%rd54, %rd53, 2;
	add.s64 	%rd55, %rd2, %rd54;
	ld.global.f32 	%f55, [%rd55+4];
	mul.wide.s32 	%rd56, %r19, 4;
	add.s64 	%rd57, %rd50, %rd56;
	ld.global.f32 	%f56, [%rd57];
	fma.rn.f32 	%f66, %f55, %f56, %f54;
	add.s32 	%r40, %r40, 2;
$L__BB0_10:
	and.b32  	%r33, %r19, 1;
	setp.eq.b32 	%p8, %r33, 1;
	not.pred 	%p9, %p8;
	@%p9 bra 	$L__BB0_12;
	add.s32 	%r34, %r40, %r3;
	mul.wide.u32 	%rd58, %r34, 4;
	add.s64 	%rd59, %rd2, %rd58;
	ld.global.f32 	%f57, [%rd59];
	mad.lo.s32 	%r35, %r40, %r19, %r1;
	mul.wide.s32 	%rd60, %r35, 4;
	add.s64 	%rd61, %rd1, %rd60;
	ld.global.f32 	%f58, [%rd61];
	fma.rn.f32 	%f66, %f57, %f58, %f66;
$L__BB0_12:
	ld.param.u64 	%rd65, [_Z19matrixMultiplyNaivePKfS0_Pfi_param_2];
	add.s32 	%r36, %r3, %r1;
	cvta.to.global.u64 	%rd62, %rd65;
	mul.wide.s32 	%rd63, %r36, 4;
	add.s64 	%rd64, %rd62, %rd63;
	st.global.f32 	[%rd64], %f66;
$L__BB0_13:
	ret;

}
	// .globl	_Z23matrixMultiplyCoalescedPKfS0_Pfi
.visible .entry _Z23matrixMultiplyCoalescedPKfS0_Pfi(
	.param .u64 .ptr .align 1 _Z23matrixMultiplyCoalescedPKfS0_Pfi_param_0,
	.param .u64 .ptr .align 1 _Z23matrixMultiplyCoalescedPKfS0_Pfi_param_1,
	.param .u64 .ptr .align 1 _Z23matrixMultiplyCoalescedPKfS0_Pfi_param_2,
	.param .u32 _Z23matrixMultiplyCoalescedPKfS0_Pfi_param_3
)
{
	.reg .pred 	%p<4>;
	.reg .b32 	%r<27>;
	.reg .b32 	%f<56>;
	.reg .b64 	%rd<29>;
	// demoted variable
	.shared .align 4 .b8 _ZZ23matrixMultiplyCoalescedPKfS0_PfiE7sharedA[64];
	ld.param.u64 	%rd3, [_Z23matrixMultiplyCoalescedPKfS0_Pfi_param_0];
	ld.param.u64 	%rd4, [_Z23matrixMultiplyCoalescedPKfS0_Pfi_param_1];
	ld.param.u64 	%rd5, [_Z23matrixMultiplyCoalescedPKfS0_Pfi_param_2];
	ld.param.u32 	%r13, [_Z23matrixMultiplyCoalescedPKfS0_Pfi_param_3];
	mov.u32 	%r14, %ctaid.x;
	mov.u32 	%r15, %ntid.x;
	mov.u32 	%r1, %tid.x;
	mad.lo.s32 	%r2, %r14, %r15, %r1;
	mov.u32 	%r16, %ctaid.y;
	mov.u32 	%r17, %ntid.y;
	mov.u32 	%r18, %tid.y;
	mad.lo.s32 	%r3, %r16, %r17, %r18;
	setp.lt.s32 	%p1, %r13, 1;
	mov.f32 	%f55, 0f00000000;
	@%p1 bra 	$L__BB1_3;
	shl.b32 	%r20, %r1, 2;
	mov.u32 	%r21, _ZZ23matrixMultiplyCoalescedPKfS0_PfiE7sharedA;
	add.s32 	%r4, %r21, %r20;
	shl.b32 	%r5, %r13, 4;
	mad.lo.s32 	%r24, %r13, %r3, %r1;
	cvta.to.global.u64 	%rd1, %rd3;
	cvta.to.global.u64 	%rd2, %rd4;
	mov.f32 	%f55, 0f00000000;
	mov.b32 	%r26, 0;
	mul.wide.u32 	%rd10, %r13, 4;
	mov.u32 	%r25, %r2;
$L__BB1_2:
	mul.wide.u32 	%rd6, %r24, 4;
	add.s64 	%rd7, %rd1, %rd6;
	ld.global.f32 	%f6, [%rd7];
	st.shared.f32 	[%r4], %f6;
	bar.sync 	0;
	ld.shared.f32 	%f7, [_ZZ23matrixMultiplyCoalescedPKfS0_PfiE7sharedA];
	mul.wide.s32 	%rd8, %r25, 4;
	add.s64 	%rd9, %rd2, %rd8;
	ld.global.f32 	%f8, [%rd9];
	fma.rn.f32 	%f9, %f7, %f8, %f55;
	ld.shared.f32 	%f10, [_ZZ23matrixMultiplyCoalescedPKfS0_PfiE7sharedA+4];
	add.s64 	%rd11, %rd9, %rd10;
	ld.global.f32 	%f11, [%rd11];
	fma.rn.f32 	%f12, %f10, %f11, %f9;
	ld.shared.f32 	%f13, [_ZZ23matrixMultiplyCoalescedPKfS0_PfiE7sharedA+8];
	add.s64 	%rd12, %rd11, %rd10;
	ld.global.f32 	%f14, [%rd12];
	fma.rn.f32 	%f15, %f13, %f14, %f12;
	ld.shared.f32 	%f16, [_ZZ23matrixMultiplyCoalescedPKfS0_PfiE7sharedA+12];
	add.s64 	%rd13, %rd12, %rd10;
	ld.global.f32 	%f17, [%rd13];
	fma.rn.f32 	%f18, %f16, %f17, %f15;
	ld.shared.f32 	%f19, [_ZZ23matrixMultiplyCoalescedPKfS0_PfiE7sharedA+16];
	add.s64 	%rd14, %rd13, %rd10;
	ld.global.f32 	%f20, [%rd14];
	fma.rn.f32 	%f21, %f19, %f20, %f18;
	ld.shared.f32 	%f22, [_ZZ23matrixMultiplyCoalescedPKfS0_PfiE7sharedA+20];
	add.s64 	%rd15, %rd14, %rd10;
	ld.global.f32 	%f23, [%rd15];
	fma.rn.f32 	%f24, %f22, %f23, %f21;
	ld.shared.f32 	%f25, [_ZZ23matrixMultiplyCoalescedPKfS0_PfiE7sharedA+24];
	add.s64 	%rd16, %rd15, %rd10;
	ld.global.f32 	%f26, [%rd16];
	fma.rn.f32 	%f27, %f25, %f26, %f24;
	ld.shared.f32 	%f28, [_ZZ23matrixMultiplyCoalescedPKfS0_PfiE7sharedA+28];
	add.s64 	%rd17, %rd16, %rd10;
	ld.global.f32 	%f29, [%rd17];
	fma.rn.f32 	%f30, %f28, %f29, %f27;
	ld.shared.f32 	%f31, [_ZZ23matrixMultiplyCoalescedPKfS0_PfiE7sharedA+32];
	add.s64 	%rd18, %rd17, %rd10;
	ld.global.f32 	%f32, [%rd18];
	fma.rn.f32 	%f33, %f31, %f32, %f30;
	ld.shared.f32 	%f34, [_ZZ23matrixMultiplyCoalescedPKfS0_PfiE7sharedA+36];
	add.s64 	%rd19, %rd18, %rd10;
	ld.global.f32 	%f35, [%rd19];
	fma.rn.f32 	%f36, %f34, %f35, %f33;
	ld.shared.f32 	%f37, [_ZZ23matrixMultiplyCoalescedPKfS0_PfiE7sharedA+40];
	add.s64 	%rd20, %rd19, %rd10;
	ld.global.f32 	%f38, [%rd20];
	fma.rn.f32 	%f39, %f37, %f38, %f36;
	ld.shared.f32 	%f40, [_ZZ23matrixMultiplyCoalescedPKfS0_PfiE7sharedA+44];
	add.s64 	%rd21, %rd20, %rd10;
	ld.global.f32 	%f41, [%rd21];
	fma.rn.f32 	%f42, %f40, %f41, %f39;
	ld.shared.f32 	%f43, [_ZZ23matrixMultiplyCoalescedPKfS0_PfiE7sharedA+48];
	add.s64 	%rd22, %rd21, %rd10;
	ld.global.f32 	%f44, [%rd22];
	fma.rn.f32 	%f45, %f43, %f44, %f42;
	ld.shared.f32 	%f46, [_ZZ23matrixMultiplyCoalescedPKfS0_PfiE7sharedA+52];
	add.s64 	%rd23, %rd22, %rd10;
	ld.global.f32 	%f47, [%rd23];
	fma.rn.f32 	%f48, %f46, %f47, %f45;
	ld.shared.f32 	%f49, [_ZZ23matrixMultiplyCoalescedPKfS0_PfiE7sharedA+56];
	add.s64 	%rd24, %rd23, %rd10;
	ld.global.f32 	%f50, [%rd24];
	fma.rn.f32 	%f51, %f49, %f50, %f48;
	ld.shared.f32 	%f52, [_ZZ23matrixMultiplyCoalescedPKfS0_PfiE7sharedA+60];
	add.s64 	%rd25, %rd24, %rd10;
	ld.global.f32 	%f53, [%rd25];
	fma.rn.f32 	%f55, %f52, %f53, %f51;
	bar.sync 	0;
	add.s32 	%r26, %r26, 16;
	add.s32 	%r25, %r25, %r5;
	add.s32 	%r24, %r24, 16;
	setp.lt.s32 	%p2, %r26, %r13;
	@%p2 bra 	$L__BB1_2;
$L__BB1_3:
	max.s32 	%r22, %r2, %r3;
	setp.ge.s32 	%p3, %r22, %r13;
	@%p3 bra 	$L__BB1_5;
	mad.lo.s32 	%r23, %r13, %r3, %r2;
	cvta.to.global.u64 	%rd26, %rd5;
	mul.wide.s32 	%rd27, %r23, 4;
	add.s64 	%rd28, %rd26, %rd27;
	st.global.f32 	[%rd28], %f55;
$L__BB1_5:
	ret;

}
	// .globl	_Z33matrixMultiplyCoalescedPrefetchedPKfS0_Pfi
.visible .entry _Z33matrixMultiplyCoalescedPrefetchedPKfS0_Pfi(
	.param .u64 .ptr .align 1 _Z33matrixMultiplyCoalescedPrefetchedPKfS0_Pfi_param_0,
	.param .u64 .ptr .align 1 _Z33matrixMultiplyCoalescedPrefetchedPKfS0_Pfi_param_1,
	.param .u64 .ptr .align 1 _Z33matrixMultiplyCoalescedPrefetchedPKfS0_Pfi_param_2,
	.param .u32 _Z33matrixMultiplyCoalescedPrefetchedPKfS0_Pfi_param_3
)
{
	.reg .pred 	%p<5>;
	.reg .b32 	%r<29>;
	.reg .b32 	%f<61>;
	.reg .b64 	%rd<31>;
	// demoted variable
	.shared .align 4 .b8 _ZZ33matrixMultiplyCoalescedPrefetchedPKfS0_PfiE7sharedA[64];
	ld.param.u64 	%rd5, [_Z33matrixMultiplyCoalescedPrefetchedPKfS0_Pfi_param_0];
	ld.param.u64 	%rd3, [_Z33matrixMultiplyCoalescedPrefetchedPKfS0_Pfi_param_1];
	ld.param.u64 	%rd4, [_Z33matrixMultiplyCoalescedPrefetchedPKfS0_Pfi_param_2];
	ld.param.u32 	%r14, [_Z33matrixMultiplyCoalescedPrefetchedPKfS0_Pfi_param_3];
	cvta.to.global.u64 	%rd1, %rd5;
	mov.u32 	%r15, %ctaid.x;
	mov.u32 	%r16, %ntid.x;
	mul.lo.s32 	%r1, %r15, %r16;
	mov.u32 	%r2, %tid.x;
	add.s32 	%r3, %r1, %r2;
	mov.u32 	%r17, %ctaid.y;
	mov.u32 	%r18, %ntid.y;
	mov.u32 	%r19, %tid.y;
	mad.lo.s32 	%r4, %r17, %r18, %r19;
	mad.lo.s32 	%r5, %r14, %r4, %r2;
	setp.lt.s32 	%p1, %r14, 1;
	mov.f32 	%f60, 0f00000000;
	@%p1 bra 	$L__BB2_5;
	mul.wide.u32 	%rd6, %r5, 4;
	add.s64 	%rd7, %rd1, %rd6;
	ld.global.f32 	%f59, [%rd7];
	shl.b32 	%r21, %r2, 2;
	mov.u32 	%r22, _ZZ33matrixMultiplyCoalescedPrefetchedPKfS0_PfiE7sharedA;
	add.s32 	%r6, %r22, %r21;
	shl.b32 	%r7, %r14, 4;
	cvta.to.global.u64 	%rd2, %rd3;
	mov.f32 	%f60, 0f00000000;
	mov.b32 	%r28, 0;
	mul.wide.u32 	%rd12, %r14, 4;
	mov.u32 	%r26, %r5;
	mov.u32 	%r27, %r3;
$L__BB2_2:
	st.shared.f32 	[%r6], %f59;
	bar.sync 	0;
	add.s32 	%r28, %r28, 16;
	setp.ge.s32 	%p2, %r28, %r14;
	@%p2 bra 	$L__BB2_4;
	add.s32 	%r23, %r26, 16;
	mul.wide.u32 	%rd8, %r23, 4;
	add.s64 	%rd9, %rd1, %rd8;
	ld.global.f32 	%f59, [%rd9];
$L__BB2_4:
	setp.lt.s32 	%p3, %r28, %r14;
	ld.shared.f32 	%f10, [_ZZ33matrixMultiplyCoalescedPrefetchedPKfS0_PfiE7sharedA];
	mul.wide.s32 	%rd10, %r27, 4;
	add.s64 	%rd11, %rd2, %rd10;
	ld.global.f32 	%f11, [%rd11];
	fma.rn.f32 	%f12, %f10, %f11, %f60;
	ld.shared.f32 	%f13, [_ZZ33matrixMultiplyCoalescedPrefetchedPKfS0_PfiE7sharedA+4];
	add.s64 	%rd13, %rd11, %rd12;
	ld.global.f32 	%f14, [%rd13];
	fma.rn.f32 	%f15, %f13, %f14, %f12;
	ld.shared.f32 	%f16, [_ZZ33matrixMultiplyCoalescedPrefetchedPKfS0_PfiE7sharedA+8];
	add.s64 	%rd14, %rd13, %rd12;
	ld.global.f32 	%f17, [%rd14];
	fma.rn.f32 	%f18, %f16, %f17, %f15;
	ld.shared.f32 	%f19, [_ZZ33matrixMultiplyCoalescedPrefetchedPKfS0_PfiE7sharedA+12];
	add.s64 	%rd15, %rd14, %rd12;
	ld.global.f32 	%f20, [%rd15];
	fma.rn.f32 	%f21, %f19, %f20, %f18;
	ld.shared.f32 	%f22, [_ZZ33matrixMultiplyCoalescedPrefetchedPKfS0_PfiE7sharedA+16];
	add.s64 	%rd16, %rd15, %rd12;
	ld.global.f32 	%f23, [%rd16];
	fma.rn.f32 	%f24, %f22, %f23, %f21;
	ld.shared.f32 	%f25, [_ZZ33matrixMultiplyCoalescedPrefetchedPKfS0_PfiE7sharedA+20];
	add.s64 	%rd17, %rd16, %rd12;
	ld.global.f32 	%f26, [%rd17];
	fma.rn.f32 	%f27, %f25, %f26, %f24;
	ld.shared.f32 	%f28, [_ZZ33matrixMultiplyCoalescedPrefetchedPKfS0_PfiE7sharedA+24];
	add.s64 	%rd18, %rd17, %rd12;
	ld.global.f32 	%f29, [%rd18];
	fma.rn.f32 	%f30, %f28, %f29, %f27;
	ld.shared.f32 	%f31, [_ZZ33matrixMultiplyCoalescedPrefetchedPKfS0_PfiE7sharedA+28];
	add.s64 	%rd19, %rd18, %rd12;
	ld.global.f32 	%f32, [%rd19];
	fma.rn.f32 	%f33, %f31, %f32, %f30;
	ld.shared.f32 	%f34, [_ZZ33matrixMultiplyCoalescedPrefetchedPKfS0_PfiE7sharedA+32];
	add.s64 	%rd20, %rd19, %rd12;
	ld.global.f32 	%f35, [%rd20];
	fma.rn.f32 	%f36, %f34, %f35, %f33;
	ld.shared.f32 	%f37, [_ZZ33matrixMultiplyCoalescedPrefetchedPKfS0_PfiE7sharedA+36];
	add.s64 	%rd21, %rd20, %rd12;
	ld.global.f32 	%f38, [%rd21];
	fma.rn.f32 	%f39, %f37, %f38, %f36;
	ld.shared.f32 	%f40, [_ZZ33matrixMultiplyCoalescedPrefetchedPKfS0_PfiE7sharedA+40];
	add.s64 	%rd22, %rd21, %rd12;
	ld.global.f32 	%f41, [%rd22];
	fma.rn.f32 	%f42, %f40, %f41, %f39;
	ld.shared.f32 	%f43, [_ZZ33matrixMultiplyCoalescedPrefetchedPKfS0_PfiE7sharedA+44];
	add.s64 	%rd23, %rd22, %rd12;
	ld.global.f32 	%f44, [%rd23];
	fma.rn.f32 	%f45, %f43, %f44, %f42;
	ld.shared.f32 	%f46, [_ZZ33matrixMultiplyCoalescedPrefetchedPKfS0_PfiE7sharedA+48];
	add.s64 	%rd24, %rd23, %rd12;
	ld.global.f32 	%f47, [%rd24];
	fma.rn.f32 	%f48, %f46, %f47, %f45;
	ld.shared.f32 	%f49, [_ZZ33matrixMultiplyCoalescedPrefetchedPKfS0_PfiE7sharedA+52];
	add.s64 	%rd25, %rd24, %rd12;
	ld.global.f32 	%f50, [%rd25];
	fma.rn.f32 	%f51, %f49, %f50, %f48;
	ld.shared.f32 	%f52, [_ZZ33matrixMultiplyCoalescedPrefetchedPKfS0_PfiE7sharedA+56];
	add.s64 	%rd26, %rd25, %rd12;
	ld.global.f32 	%f53, [%rd26];
	fma.rn.f32 	%f54, %f52, %f53, %f51;
	ld.shared.f32 	%f55, [_ZZ33matrixMultiplyCoalescedPrefetchedPKfS0_PfiE7sharedA+60];
	add.s64 	%rd27, %rd26, %rd12;
	ld.global.f32 	%f56, [%rd27];
	fma.rn.f32 	%f60, %f55, %f56, %f54;
	bar.sync 	0;
	add.s32 	%r27, %r27, %r7;
	add.s32 	%r26, %r26, 16;
	@%p3 bra 	$L__BB2_2;
$L__BB2_5:
	max.s32 	%r24, %r3, %r4;
	setp.ge.s32 	%p4, %r24, %r14;
	@%p4 bra 	$L__BB2_7;
	add.s32 	%r25, %r5, %r1;
	cvta.to.global.u64 	%rd28, %rd4;
	mul.wide.s32 	%rd29, %r25, 4;
	add.s64 	%rd30, %rd28, %rd29;
	st.global.f32 	[%rd30], %f60;
$L__BB2_7:
	ret;

}


// ===== COMPILED SASS (sm_100) =====

	.target	sm_100

	.elftype	@"ET_EXEC"


//--------------------- .note.nv.tkinfo           --------------------------
	.section	.note.nv.tkinfo,"",@"SHT_NOTE"
	.sectionflags	@"SHF_NOTE_NV_TKINFO"
	.tkinfo
        /*0018*/ 	.word	0x00000002
        /*0030*/ 	.string	""
        /*0030*/ 	.string	"ptxas"
        /*0030*/ 	.string	"Cuda compilation tools, release 13.0, V13.0.88"
        /*0030*/ 	.string	"Build cuda_13.0.r13.0/compiler.36424714_0"
        /*0030*/ 	.string	"-arch sm_100 -m 64 "



//--------------------- .note.nv.cuinfo           --------------------------
	.section	.note.nv.cuinfo,"",@"SHT_NOTE"
	.sectionflags	@"SHF_NOTE_NV_CUINFO"
        /*0018*/ 	.short	0x0002
        /*001a*/ 	.short	0x0064
        /*001c*/ 	.short	0x0082
	.zero		2


//--------------------- .nv.info                  --------------------------
	.section	.nv.info,"",@"SHT_CUDA_INFO"
	.align	4


	//----- nvinfo : EIATTR_REGCOUNT
	.align		4
        /*0000*/ 	.byte	0x04, 0x2f
        /*0002*/ 	.short	(.L_1 - .L_0)
	.align		4
.L_0:
        /*0004*/ 	.word	index@(_Z19matrixMultiplyNaivePKfS0_Pfi)
        /*0008*/ 	.word	0x0000001e


	//----- nvinfo : EIATTR_FRAME_SIZE
	.align		4
.L_1:
        /*000c*/ 	.byte	0x04, 0x11
        /*000e*/ 	.short	(.L_3 - .L_2)
	.align		4
.L_2:
        /*0010*/ 	.word	index@(_Z19matrixMultiplyNaivePKfS0_Pfi)
        /*0014*/ 	.word	0x00000000


	//----- nvinfo : EIATTR_REGCOUNT
	.align		4
.L_3:
        /*0018*/ 	.byte	0x04, 0x2f
        /*001a*/ 	.short	(.L_5 - .L_4)
	.align		4
.L_4:
        /*001c*/ 	.word	index@(_Z23matrixMultiplyCoalescedPKfS0_Pfi)
        /*0020*/ 	.word	0x00000020


	//----- nvinfo : EIATTR_FRAME_SIZE
	.align		4
.L_5:
        /*0024*/ 	.byte	0x04, 0x11
        /*0026*/ 	.short	(.L_7 - .L_6)
	.align		4
.L_6:
        /*0028*/ 	.word	index@(_Z23matrixMultiplyCoalescedPKfS0_Pfi)
        /*002c*/ 	.word	0x00000000


	//----- nvinfo : EIATTR_REGCOUNT
	.align		4
.L_7:
        /*0030*/ 	.byte	0x04, 0x2f
        /*0032*/ 	.short	(.L_9 - .L_8)
	.align		4
.L_8:
        /*0034*/ 	.word	index@(_Z33matrixMultiplyCoalescedPrefetchedPKfS0_Pfi)
        /*0038*/ 	.word	0x00000020


	//----- nvinfo : EIATTR_FRAME_SIZE
	.align		4
.L_9:
        /*003c*/ 	.byte	0x04, 0x11
        /*003e*/ 	.short	(.L_11 - .L_10)
	.align		4
.L_10:
        /*0040*/ 	.word	index@(_Z33matrixMultiplyCoalescedPrefetchedPKfS0_Pfi)
        /*0044*/ 	.word	0x00000000


	//----- nvinfo : EIATTR_MIN_STACK_SIZE
	.align		4
.L_11:
        /*0048*/ 	.byte	0x04, 0x12
        /*004a*/ 	.short	(.L_13 - .L_12)
	.align		4
.L_12:
        /*004c*/ 	.word	index@(_Z33matrixMultiplyCoalescedPrefetchedPKfS0_Pfi)
        /*0050*/ 	.word	0x00000000


	//----- nvinfo : EIATTR_MIN_STACK_SIZE
	.align		4
.L_13:
        /*0054*/ 	.byte	0x04, 0x12
        /*0056*/ 	.short	(.L_15 - .L_14)
	.align		4
.L_14:
        /*0058*/ 	.word	index@(_Z23matrixMultiplyCoalescedPKfS0_Pfi)
        /*005c*/ 	.word	0x00000000


	//----- nvinfo : EIATTR_MIN_STACK_SIZE
	.align		4
.L_15:
        /*0060*/ 	.byte	0x04, 0x12
        /*0062*/ 	.short	(.L_17 - .L_16)
	.align		4
.L_16:
        /*0064*/ 	.word	index@(_Z19matrixMultiplyNaivePKfS0_Pfi)
        /*0068*/ 	.word	0x00000000
.L_17:


//--------------------- .nv.compat                --------------------------
	.section	.nv.compat,"",@"SHT_CUDA_COMPAT_INFO"
	.align	4
        /*0000*/ 	.byte	0x02, 0x09, 0x00, 0x00, 0x02, 0x02, 0x01, 0x00, 0x02, 0x05, 0x05, 0x00, 0x03, 0x07, 0x01, 0x01
        /*0010*/ 	.byte	0x02, 0x03, 0x00, 0x00, 0x02, 0x06, 0x01, 0x00, 0x04, 0x0b, 0x08, 0x00, 0x09, 0x00, 0x00, 0x00
        /*0020*/ 	.byte	0x00, 0x00, 0x00, 0x00


//--------------------- .nv.info._Z33matrixMultiplyCoalescedPrefetchedPKfS0_Pfi --------------------------
	.section	.nv.info._Z33matrixMultiplyCoalescedPrefetchedPKfS0_Pfi,"",@"SHT_CUDA_INFO"
	.sectionflags	@""
	.align	4


	//----- nvinfo : EIATTR_CUDA_API_VERSION
	.align		4
        /*0000*/ 	.byte	0x04, 0x37
        /*0002*/ 	.short	(.L_19 - .L_18)
.L_18:
        /*0004*/ 	.word	0x00000082


	//----- nvinfo : EIATTR_KPARAM_INFO
	.align		4
.L_19:
        /*0008*/ 	.byte	0x04, 0x17
        /*000a*/ 	.short	(.L_21 - .L_20)
.L_20:
        /*000c*/ 	.word	0x00000000
        /*0010*/ 	.short	0x0003
        /*0012*/ 	.short	0x0018
        /*0014*/ 	.byte	0x00, 0xf0, 0x11, 0x00


	//----- nvinfo : EIATTR_KPARAM_INFO
	.align		4
.L_21:
        /*0018*/ 	.byte	0x04, 0x17
        /*001a*/ 	.short	(.L_23 - .L_22)
.L_22:
        /*001c*/ 	.word	0x00000000
        /*0020*/ 	.short	0x0002
        /*0022*/ 	.short	0x0010
        /*0024*/ 	.byte	0x00, 0xf5, 0x21, 0x00


	//----- nvinfo : EIATTR_KPARAM_INFO
	.align		4
.L_23:
        /*0028*/ 	.byte	0x04, 0x17
        /*002a*/ 	.short	(.L_25 - .L_24)
.L_24:
        /*002c*/ 	.word	0x00000000
        /*0030*/ 	.short	0x0001
        /*0032*/ 	.short	0x0008
        /*0034*/ 	.byte	0x00, 0xf5, 0x21, 0x00


	//----- nvinfo : EIATTR_KPARAM_INFO
	.align		4
.L_25:
        /*0038*/ 	.byte	0x04, 0x17
        /*003a*/ 	.short	(.L_27 - .L_26)
.L_26:
        /*003c*/ 	.word	0x00000000
        /*0040*/ 	.short	0x0000
        /*0042*/ 	.short	0x0000
        /*0044*/ 	.byte	0x00, 0xf5, 0x21, 0x00


	//----- nvinfo : EIATTR_SPARSE_MMA_MASK
	.align		4
.L_27:
        /*0048*/ 	.byte	0x03, 0x50
        /*004a*/ 	.short	0x0000


	//----- nvinfo : EIATTR_MAXREG_COUNT
	.align		4
        /*004c*/ 	.byte	0x03, 0x1b
        /*004e*/ 	.short	0x00ff


	//----- nvinfo : EIATTR_NUM_BARRIERS
	.align		4
        /*0050*/ 	.byte	0x02, 0x4c
        /*0052*/ 	.byte	0x01
	.zero		1


	//----- nvinfo : EIATTR_MERCURY_ISA_VERSION
	.align		4
        /*0054*/ 	.byte	0x03, 0x5f
        /*0056*/ 	.short	0x0101


	//----- nvinfo : EIATTR_VRC_CTA_INIT_COUNT
	.align		4
        /*0058*/ 	.byte	0x02, 0x4a
	.zero		1
	.zero		1


	//----- nvinfo : EIATTR_EXIT_INSTR_OFFSETS
	.align		4
        /*005c*/ 	.byte	0x04, 0x1c
        /*005e*/ 	.short	(.L_29 - .L_28)


	//   ....[0]....
.L_28:
        /*0060*/ 	.word	0x000005f0


	//   ....[1]....
        /*0064*/ 	.word	0x00000640


	//----- nvinfo : EIATTR_CBANK_PARAM_SIZE
	.align		4
.L_29:
        /*0068*/ 	.byte	0x03, 0x19
        /*006a*/ 	.short	0x001c


	//----- nvinfo : EIATTR_PARAM_CBANK
	.align		4
        /*006c*/ 	.byte	0x04, 0x0a
        /*006e*/ 	.short	(.L_31 - .L_30)
	.align		4
.L_30:
        /*0070*/ 	.word	index@(.nv.constant0._Z33matrixMultiplyCoalescedPrefetchedPKfS0_Pfi)
        /*0074*/ 	.short	0x0380
        /*0076*/ 	.short	0x001c


	//----- nvinfo : EIATTR_SW_WAR
	.align		4
.L_31:
        /*0078*/ 	.byte	0x04, 0x36
        /*007a*/ 	.short	(.L_33 - .L_32)
.L_32:
        /*007c*/ 	.word	0x00000008
.L_33:


//--------------------- .nv.info._Z23matrixMultiplyCoalescedPKfS0_Pfi --------------------------
	.section	.nv.info._Z23matrixMultiplyCoalescedPKfS0_Pfi,"",@"SHT_CUDA_INFO"
	.sectionflags	@""
	.align	4


	//----- nvinfo : EIATTR_CUDA_API_VERSION
	.align		4
        /*0000*/ 	.byte	0x04, 0x37
        /*0002*/ 	.short	(.L_35 - .L_34)
.L_34:
        /*0004*/ 	.word	0x00000082


	//----- nvinfo : EIATTR_KPARAM_INFO
	.align		4
.L_35:
        /*0008*/ 	.byte	0x04, 0x17
        /*000a*/ 	.short	(.L_37 - .L_36)
.L_36:
        /*000c*/ 	.word	0x00000000
        /*0010*/ 	.short	0x0003
        /*0012*/ 	.short	0x0018
        /*0014*/ 	.byte	0x00, 0xf0, 0x11, 0x00


	//----- nvinfo : EIATTR_KPARAM_INFO
	.align		4
.L_37:
        /*0018*/ 	.byte	0x04, 0x17
        /*001a*/ 	.short	(.L_39 - .L_38)
.L_38:
        /*001c*/ 	.word	0x00000000
        /*0020*/ 	.short	0x0002
        /*0022*/ 	.short	0x0010
        /*0024*/ 	.byte	0x00, 0xf5, 0x21, 0x00


	//----- nvinfo : EIATTR_KPARAM_INFO
	.align		4
.L_39:
        /*0028*/ 	.byte	0x04, 0x17
        /*002a*/ 	.short	(.L_41 - .L_40)
.L_40:
        /*002c*/ 	.word	0x00000000
        /*0030*/ 	.short	0x0001
        /*0032*/ 	.short	0x0008
        /*0034*/ 	.byte	0x00, 0xf5, 0x21, 0x00


	//----- nvinfo : EIATTR_KPARAM_INFO
	.align		4
.L_41:
        /*0038*/ 	.byte	0x04, 0x17
        /*003a*/ 	.short	(.L_43 - .L_42)
.L_42:
        /*003c*/ 	.word	0x00000000
        /*0040*/ 	.short	0x0000
        /*0042*/ 	.short	0x0000
        /*0044*/ 	.byte	0x00, 0xf5, 0x21, 0x00


	//----- nvinfo : EIATTR_SPARSE_MMA_MASK
	.align		4
.L_43:
        /*0048*/ 	.byte	0x03, 0x50
        /*004a*/ 	.short	0x0000


	//----- nvinfo : EIATTR_MAXREG_COUNT
	.align		4
        /*004c*/ 	.byte	0x03, 0x1b
        /*004e*/ 	.short	0x00ff


	//----- nvinfo : EIATTR_NUM_BARRIERS
	.align		4
        /*0050*/ 	.byte	0x02, 0x4c
        /*0052*/ 	.byte	0x01
	.zero		1


	//----- nvinfo : EIATTR_MERCURY_ISA_VERSION
	.align		4
        /*0054*/ 	.byte	0x03, 0x5f
        /*0056*/ 	.short	0x0101


	//----- nvinfo : EIATTR_VRC_CTA_INIT_COUNT
	.align		4
        /*0058*/ 	.byte	0x02, 0x4a
	.zero		1
	.zero		1


	//----- nvinfo : EIATTR_EXIT_INSTR_OFFSETS
	.align		4
        /*005c*/ 	.byte	0x04, 0x1c
        /*005e*/ 	.short	(.L_45 - .L_44)


	//   ....[0]....
.L_44:
        /*0060*/ 	.word	0x00000580


	//   ....[1]....
        /*0064*/ 	.word	0x000005d0


	//----- nvinfo : EIATTR_CBANK_PARAM_SIZE
	.align		4
.L_45:
        /*0068*/ 	.byte	0x03, 0x19
        /*006a*/ 	.short	0x001c


	//----- nvinfo : EIATTR_PARAM_CBANK
	.align		4
        /*006c*/ 	.byte	0x04, 0x0a
        /*006e*/ 	.short	(.L_47 - .L_46)
	.align		4
.L_46:
        /*0070*/ 	.word	index@(.nv.constant0._Z23matrixMultiplyCoalescedPKfS0_Pfi)
        /*0074*/ 	.short	0x0380
        /*0076*/ 	.short	0x001c


	//----- nvinfo : EIATTR_SW_WAR
	.align		4
.L_47:
        /*0078*/ 	.byte	0x04, 0x36
        /*007a*/ 	.short	(.L_49 - .L_48)
.L_48:
        /*007c*/ 	.word	0x00000008
.L_49:


//--------------------- .nv.info._Z19matrixMultiplyNaivePKfS0_Pfi --------------------------
	.section	.nv.info._Z19matrixMultiplyNaivePKfS0_Pfi,"",@"SHT_CUDA_INFO"
	.sectionflags	@""
	.align	4


	//----- nvinfo : EIATTR_CUDA_API_VERSION
	.align		4
        /*0000*/ 	.byte	0x04, 0x37
        /*0002*/ 	.short	(.L_51 - .L_50)
.L_50:
        /*0004*/ 	.word	0x00000082


	//----- nvinfo : EIATTR_KPARAM_INFO
	.align		4
.L_51:
        /*0008*/ 	.byte	0x04, 0x17
        /*000a*/ 	.short	(.L_53 - .L_52)
.L_52:
        /*000c*/ 	.word	0x00000000
        /*0010*/ 	.short	0x0003
        /*0012*/ 	.short	0x0018
        /*0014*/ 	.byte	0x00, 0xf0, 0x11, 0x00


	//----- nvinfo : EIATTR_KPARAM_INFO
	.align		4
.L_53:
        /*0018*/ 	.byte	0x04, 0x17
        /*001a*/ 	.short	(.L_55 - .L_54)
.L_54:
        /*001c*/ 	.word	0x00000000
        /*0020*/ 	.short	0x0002
        /*0022*/ 	.short	0x0010
        /*0024*/ 	.byte	0x00, 0xf5, 0x21, 0x00


	//----- nvinfo : EIATTR_KPARAM_INFO
	.align		4
.L_55:
        /*0028*/ 	.byte	0x04, 0x17
        /*002a*/ 	.short	(.L_57 - .L_56)
.L_56:
        /*002c*/ 	.word	0x00000000
        /*0030*/ 	.short	0x0001
        /*0032*/ 	.short	0x0008
        /*0034*/ 	.byte	0x00, 0xf5, 0x21, 0x00


	//----- nvinfo : EIATTR_KPARAM_INFO
	.align		4
.L_57:
        /*0038*/ 	.byte	0x04, 0x17
        /*003a*/ 	.short	(.L_59 - .L_58)
.L_58:
        /*003c*/ 	.word	0x00000000
        /*0040*/ 	.short	0x0000
        /*0042*/ 	.short	0x0000
        /*0044*/ 	.byte	0x00, 0xf5, 0x21, 0x00


	//----- nvinfo : EIATTR_SPARSE_MMA_MASK
	.align		4
.L_59:
        /*0048*/ 	.byte	0x03, 0x50
        /*004a*/ 	.short	0x0000


	//----- nvinfo : EIATTR_MAXREG_COUNT
	.align		4
        /*004c*/ 	.byte	0x03, 0x1b
        /*004e*/ 	.short	0x00ff


	//----- nvinfo : EIATTR_MERCURY_ISA_VERSION
	.align		4
        /*0050*/ 	.byte	0x03, 0x5f
        /*0052*/ 	.short	0x0101


	//----- nvinfo : EIATTR_VRC_CTA_INIT_COUNT
	.align		4
        /*0054*/ 	.byte	0x02, 0x4a
	.zero		1
	.zero		1


	//----- nvinfo : EIATTR_EXIT_INSTR_OFFSETS
	.align		4
        /*0058*/ 	.byte	0x04, 0x1c
        /*005a*/ 	.short	(.L_61 - .L_60)


	//   ....[0]....
.L_60:
        /*005c*/ 	.word	0x000000c0


	//   ....[1]....
        /*0060*/ 	.word	0x00000a90


	//----- nvinfo : EIATTR_CBANK_PARAM_SIZE
	.align		4
.L_61:
        /*0064*/ 	.byte	0x03, 0x19
        /*0066*/ 	.short	0x001c


	//----- nvinfo : EIATTR_PARAM_CBANK
	.align		4
        /*0068*/ 	.byte	0x04, 0x0a
        /*006a*/ 	.short	(.L_63 - .L_62)
	.align		4
.L_62:
        /*006c*/ 	.word	index@(.nv.constant0._Z19matrixMultiplyNaivePKfS0_Pfi)
        /*0070*/ 	.short	0x0380
        /*0072*/ 	.short	0x001c


	//----- nvinfo : EIATTR_SW_WAR
	.align		4
.L_63:
        /*0074*/ 	.byte	0x04, 0x36
        /*0076*/ 	.short	(.L_65 - .L_64)
.L_64:
        /*0078*/ 	.word	0x00000008
.L_65:


//--------------------- .nv.callgraph             --------------------------
	.section	.nv.callgraph,"",@"SHT_CUDA_CALLGRAPH"
	.align	4
	.sectionentsize	8
	.align		4
        /*0000*/ 	.word	0x00000000
	.align		4
        /*0004*/ 	.word	0xffffffff
	.align		4
        /*0008*/ 	.word	0x00000000
	.align		4
        /*000c*/ 	.word	0xfffffffe
	.align		4
        /*0010*/ 	.word	0x00000000
	.align		4
        /*0014*/ 	.word	0xfffffffd
	.align		4
        /*0018*/ 	.word	0x00000000
	.align		4
        /*001c*/ 	.word	0xfffffffc


//--------------------- .text._Z33matrixMultiplyCoalescedPrefetchedPKfS0_Pfi --------------------------
	.section	.text._Z33matrixMultiplyCoalescedPrefetchedPKfS0_Pfi,"ax",@progbits
	.align	128
        .global         _Z33matrixMultiplyCoalescedPrefetchedPKfS0_Pfi
        .type           _Z33matrixMultiplyCoalescedPrefetchedPKfS0_Pfi,@function
        .size           _Z33matrixMultiplyCoalescedPrefetchedPKfS0_Pfi,(.L_x_11 - _Z33matrixMultiplyCoalescedPrefetchedPKfS0_Pfi)
        .other          _Z33matrixMultiplyCoalescedPrefetchedPKfS0_Pfi,@"STO_CUDA_ENTRY STV_DEFAULT"
_Z33matrixMultiplyCoalescedPrefetchedPKfS0_Pfi:
.text._Z33matrixMultiplyCoalescedPrefetchedPKfS0_Pfi:
[----:B------:R-:W-:Y:S01]  /*0000*/  LDC R1, c[0x0][0x37c] ;  /* 0x0000df00ff017b82 */ /* 0x000fe20000000800 */
[----:B------:R-:W0:Y:S01]  /*0010*/  S2R R0, SR_TID.Y ;  /* 0x0000000000007919 */ /* 0x000e220000002200 */
[----:B------:R-:W1:Y:S06]  /*0020*/  LDCU UR7, c[0x0][0x398] ;  /* 0x00007300ff0777ac */ /* 0x000e6c0008000800 */
[----:B------:R-:W2:Y:S01]  /*0030*/  S2UR UR5, SR_CTAID.X ;  /* 0x00000000000579c3 */ /* 0x000ea20000002500 */
[----:B------:R-:W-:Y:S01]  /*0040*/  HFMA2 R29, -RZ, RZ, 0, 0 ;  /* 0x00000000ff1d7431 */ /* 0x000fe200000001ff */
[----:B------:R-:W3:Y:S01]  /*0050*/  S2R R10, SR_TID.X ;  /* 0x00000000000a7919 */ /* 0x000ee20000002100 */
[----:B------:R-:W2:Y:S01]  /*0060*/  LDCU UR4, c[0x0][0x360] ;  /* 0x00006c00ff0477ac */ /* 0x000ea20008000800 */
[----:B------:R-:W4:Y:S04]  /*0070*/  LDCU.64 UR8, c[0x0][0x358] ;  /* 0x00006b00ff0877ac */ /* 0x000f280008000a00 */
[----:B------:R-:W0:Y:S08]  /*0080*/  S2UR UR6, SR_CTAID.Y ;  /* 0x00000000000679c3 */ /* 0x000e300000002600 */
[----:B------:R-:W0:Y:S01]  /*0090*/  LDC R5, c[0x0][0x364] ;  /* 0x0000d900ff057b82 */ /* 0x000e220000000800 */
[----:B-1----:R-:W-:-:S04]  /*00a0*/  MOV R3, UR7 ;  /* 0x0000000700037c02 */ /* 0x002fc80008000f00 */
[----:B------:R-:W-:Y:S01]  /*00b0*/  ISETP.GE.AND P0, PT, R3, 0x1, PT ;  /* 0x000000010300780c */ /* 0x000fe20003f06270 */
[----:B--2---:R-:W-:-:S06]  /*00c0*/  UIMAD UR5, UR5, UR4, URZ ;  /* 0x00000004050572a4 */ /* 0x004fcc000f8e02ff */
[----:B---3--:R-:W-:Y:S01]  /*00d0*/  IADD3 R4, PT, PT, R10, UR5, RZ ;  /* 0x000000050a047c10 */ /* 0x008fe2000fffe0ff */
[----:B0-----:R-:W-:-:S05]  /*00e0*/  IMAD R5, R5, UR6, R0 ;  /* 0x0000000605057c24 */ /* 0x001fca000f8e0200 */
[----:B------:R-:W-:Y:S01]  /*00f0*/  VIMNMX R6, PT, PT, R4, R5, !PT ;  /* 0x0000000504067248 */ /* 0x000fe20007fe0100 */
[----:B------:R-:W-:Y:S01]  /*0100*/  IMAD R5, R5, R3, R10 ;  /* 0x0000000305057224 */ /* 0x000fe200078e020a */
[----:B----4-:R-:W-:Y:S06]  /*0110*/  @!P0 BRA `(.L_x_0) ;  /* 0x0000000400308947 */ /* 0x010fec0003800000 */
[----:B------:R-:W0:Y:S02]  /*0120*/  LDC.64 R8, c[0x0][0x380] ;  /* 0x0000e000ff087b82 */ /* 0x000e240000000a00 */
[----:B0-----:R-:W-:-:S05]  /*0130*/  IMAD.WIDE.U32 R8, R5, 0x4, R8 ;  /* 0x0000000405087825 */ /* 0x001fca00078e0008 */
[----:B------:R0:W5:Y:S01]  /*0140*/  LDG.E R0, desc[UR8][R8.64] ;  /* 0x0000000808007981 */ /* 0x000162000c1e1900 */
[----:B------:R-:W1:Y:S01]  /*0150*/  S2UR UR6, SR_CgaCtaId ;  /* 0x00000000000679c3 */ /* 0x000e620000008800 */
[----:B------:R-:W-:Y:S01]  /*0160*/  UMOV UR4, 0x400 ;  /* 0x0000040000047882 */ /* 0x000fe20000000000 */
[----:B------:R-:W-:Y:S02]  /*0170*/  MOV R29, RZ ;  /* 0x000000ff001d7202 */ /* 0x000fe40000000f00 */
[----:B------:R-:W-:Y:S01]  /*0180*/  MOV R2, R5 ;  /* 0x0000000500027202 */ /* 0x000fe20000000f00 */
[----:B-1----:R-:W-:-:S03]  /*0190*/  ULEA UR6, UR6, UR4, 0x18 ;  /* 0x0000000406067291 */ /* 0x002fc6000f8ec0ff */
[----:B------:R-:W-:-:S03]  /*01a0*/  UMOV UR4, URZ ;  /* 0x000000ff00047c82 */ /* 0x000fc60008000000 */
[----:B0-----:R-:W-:-:S07]  /*01b0*/  LEA R7, R10, UR6, 0x2 ;  /* 0x000000060a077c11 */ /* 0x001fce000f8e10ff */
.L_x_1:
[----:B------:R-:W0:Y:S01]  /*01c0*/  LDC.64 R14, c[0x0][0x388] ;  /* 0x0000e200ff0e7b82 */ /* 0x000e220000000a00 */
[----:B-----5:R-:W-:Y:S07]  /*01d0*/  STS [R7], R0 ;  /* 0x0000000007007388 */ /* 0x020fee0000000800 */
[----:B------:R-:W-:Y:S08]  /*01e0*/  BAR.SYNC.DEFER_BLOCKING 0x0 ;  /* 0x0000000000007b1d */ /* 0x000ff00000010000 */
[----:B------:R-:W1:Y:S01]  /*01f0*/  LDC R3, c[0x0][0x398] ;  /* 0x0000e600ff037b82 */ /* 0x000e620000000800 */
[----:B0-----:R-:W-:-:S05]  /*0200*/  IMAD.WIDE R14, R4, 0x4, R14 ;  /* 0x00000004040e7825 */ /* 0x001fca00078e020e */
[----:B------:R-:W2:Y:S04]  /*0210*/  LDG.E R21, desc[UR8][R14.64] ;  /* 0x000000080e157981 */ /* 0x000ea8000c1e1900 */
[----:B------:R-:W2:Y:S01]  /*0220*/  LDS.128 R8, [UR6] ;  /* 0x00000006ff087984 */ /* 0x000ea20008000c00 */
[----:B-1----:R-:W-:-:S05]  /*0230*/  IMAD.WIDE.U32 R16, R3, 0x4, R14 ;  /* 0x0000000403107825 */ /* 0x002fca00078e000e */
[----:B------:R-:W3:Y:S01]  /*0240*/  LDG.E R20, desc[UR8][R16.64] ;  /* 0x0000000810147981 */ /* 0x000ee2000c1e1900 */
[----:B------:R-:W-:-:S04]  /*0250*/  IMAD.WIDE.U32 R12, R3, 0x4, R16 ;  /* 0x00000004030c7825 */ /* 0x000fc800078e0010 */
[C---:B------:R-:W-:Y:S02]  /*0260*/  IMAD.WIDE.U32 R18, R3.reuse, 0x4, R12 ;  /* 0x0000000403127825 */ /* 0x040fe400078e000c */
[----:B------:R-:W4:Y:S04]  /*0270*/  LDG.E R13, desc[UR8][R12.64] ;  /* 0x000000080c0d7981 */ /* 0x000f28000c1e1900 */
[----:B------:R0:W4:Y:S01]  /*0280*/  LDG.E R12, desc[UR8][R18.64] ;  /* 0x00000008120c7981 */ /* 0x000122000c1e1900 */
[----:B------:R-:W-:-:S05]  /*0290*/  IMAD.WIDE.U32 R22, R3, 0x4, R18 ;  /* 0x0000000403167825 */ /* 0x000fca00078e0012 */
[----:B------:R1:W4:Y:S01]  /*02a0*/  LDG.E R27, desc[UR8][R22.64] ;  /* 0x00000008161b7981 */ /* 0x000322000c1e1900 */
[----:B0-----:R-:W-:-:S05]  /*02b0*/  IMAD.WIDE.U32 R18, R3, 0x4, R22 ;  /* 0x0000000403127825 */ /* 0x001fca00078e0016 */
[----:B------:R0:W4:Y:S01]  /*02c0*/  LDG.E R26, desc[UR8][R18.64] ;  /* 0x00000008121a7981 */ /* 0x000122000c1e1900 */
[----:B------:R-:W-:-:S04]  /*02d0*/  IMAD.WIDE.U32 R24, R3, 0x4, R18 ;  /* 0x0000000403187825 */ /* 0x000fc800078e0012 */
[C---:B------:R-:W-:Y:S02]  /*02e0*/  IMAD.WIDE.U32 R14, R3.reuse, 0x4, R24 ;  /* 0x00000004030e7825 */ /* 0x040fe400078e0018 */
[----:B------:R-:W4:Y:S02]  /*02f0*/  LDG.E R25, desc[UR8][R24.64] ;  /* 0x0000000818197981 */ /* 0x000f24000c1e1900 */
[C---:B------:R-:W-:Y:S02]  /*0300*/  IMAD.WIDE.U32 R16, R3.reuse, 0x4, R14 ;  /* 0x0000000403107825 */ /* 0x040fe400078e000e */
[----:B------:R3:W4:Y:S02]  /*0310*/  LDG.E R24, desc[UR8][R14.64] ;  /* 0x000000080e187981 */ /* 0x000724000c1e1900 */
[C---:B-1----:R-:W-:Y:S02]  /*0320*/  IMAD.WIDE.U32 R22, R3.reuse, 0x4, R16 ;  /* 0x0000000403167825 */ /* 0x042fe400078e0010 */
[----:B------:R-:W4:Y:S02]  /*0330*/  LDG.E R17, desc[UR8][R16.64] ;  /* 0x0000000810117981 */ /* 0x000f24000c1e1900 */
[----:B0-----:R-:W-:-:S02]  /*0340*/  IMAD.WIDE.U32 R18, R3, 0x4, R22 ;  /* 0x0000000403127825 */ /* 0x001fc400078e0016 */
[----:B------:R0:W4:Y:S01]  /*0350*/  LDG.E R16, desc[UR8][R22.64] ;  /* 0x0000000816107981 */ /* 0x000122000c1e1900 */
[----:B------:R-:W-:Y:S01]  /*0360*/  UIADD3 UR4, UPT, UPT, UR4, 0x10, URZ ;  /* 0x0000001004047890 */ /* 0x000fe2000fffe0ff */
[----:B--2---:R-:W-:Y:S01]  /*0370*/  FFMA R21, R8, R21, R29 ;  /* 0x0000001508157223 */ /* 0x004fe2000000001d */
[C---:B------:R-:W-:Y:S02]  /*0380*/  IMAD.WIDE.U32 R28, R3.reuse, 0x4, R18 ;  /* 0x00000004031c7825 */ /* 0x040fe400078e0012 */
[----:B------:R-:W2:Y:S02]  /*0390*/  LDG.E R19, desc[UR8][R18.64] ;  /* 0x0000000812137981 */ /* 0x000ea4000c1e1900 */
[----:B---3--:R-:W-:Y:S01]  /*03a0*/  FFMA R14, R20, R9, R21 ;  /* 0x00000009140e7223 */ /* 0x008fe20000000015 */
[C---:B------:R-:W-:Y:S01]  /*03b0*/  IMAD.WIDE.U32 R20, R3.reuse, 0x4, R28 ;  /* 0x0000000403147825 */ /* 0x040fe200078e001c */
[----:B------:R1:W3:Y:S03]  /*03c0*/  LDG.E R18, desc[UR8][R28.64] ;  /* 0x000000081c127981 */ /* 0x0002e6000c1e1900 */
[----:B0-----:R-:W-:-:S02]  /*03d0*/  IMAD.WIDE.U32 R22, R3, 0x4, R20 ;  /* 0x0000000403167825 */ /* 0x001fc400078e0014 */
[----:B------:R-:W3:Y:S02]  /*03e0*/  LDG.E R21, desc[UR8][R20.64] ;  /* 0x0000000814157981 */ /* 0x000ee4000c1e1900 */
[C---:B------:R-:W-:Y:S02]  /*03f0*/  IMAD.WIDE.U32 R8, R3.reuse, 0x4, R22 ;  /* 0x0000000403087825 */ /* 0x040fe400078e0016 */
[----:B------:R-:W3:Y:S02]  /*0400*/  LDG.E R20, desc[UR8][R22.64] ;  /* 0x0000000816147981 */ /* 0x000ee4000c1e1900 */
[----:B-1----:R-:W-:Y:S02]  /*0410*/  IMAD.WIDE.U32 R28, R3, 0x4, R8 ;  /* 0x00000004031c7825 */ /* 0x002fe400078e0008 */
[----:B------:R0:W3:Y:S04]  /*0420*/  LDG.E R23, desc[UR8][R8.64] ;  /* 0x0000000808177981 */ /* 0x0000e8000c1e1900 */
[----:B------:R1:W3:Y:S01]  /*0430*/  LDG.E R22, desc[UR8][R28.64] ;  /* 0x000000081c167981 */ /* 0x0002e2000c1e1900 */
[----:B----4-:R-:W-:-:S04]  /*0440*/  FFMA R13, R13, R10, R14 ;  /* 0x0000000a0d0d7223 */ /* 0x010fc8000000000e */
[----:B------:R-:W-:Y:S02]  /*0450*/  FFMA R11, R12, R11, R13 ;  /* 0x0000000b0c0b7223 */ /* 0x000fe4000000000d */
[----:B------:R-:W4:Y:S01]  /*0460*/  LDS.128 R12, [UR6+0x10] ;  /* 0x00001006ff0c7984 */ /* 0x000f220008000c00 */
[----:B------:R-:W-:-:S13]  /*0470*/  ISETP.LE.AND P0, PT, R3, UR4, PT ;  /* 0x0000000403007c0c */ /* 0x000fda000bf03270 */
[----:B0-----:R-:W1:Y:S01]  /*0480*/  @!P0 LDC.64 R8, c[0x0][0x380] ;  /* 0x0000e000ff088b82 */ /* 0x001e620000000a00 */
[----:B------:R-:W-:Y:S01]  /*0490*/  IADD3 R2, PT, PT, R2, 0x10, RZ ;  /* 0x0000001002027810 */ /* 0x000fe20007ffe0ff */
[----:B----4-:R-:W-:-:S04]  /*04a0*/  FFMA R11, R12, R27, R11 ;  /* 0x0000001b0c0b7223 */ /* 0x010fc8000000000b */
[----:B-1----:R-:W-:-:S04]  /*04b0*/  @!P0 IMAD.WIDE.U32 R28, R2, 0x4, R8 ;  /* 0x00000004021c8825 */ /* 0x002fc800078e0008 */
[----:B------:R-:W-:Y:S02]  /*04c0*/  FFMA R26, R26, R13, R11 ;  /* 0x0000000d1a1a7223 */ /* 0x000fe4000000000b */
[----:B------:R-:W0:Y:S02]  /*04d0*/  LDS.128 R8, [UR6+0x20] ;  /* 0x00002006ff087984 */ /* 0x000e240008000c00 */
[----:B------:R-:W-:Y:S02]  /*04e0*/  FFMA R25, R25, R14, R26 ;  /* 0x0000000e19197223 */ /* 0x000fe4000000001a */
[----:B------:R1:W5:Y:S02]  /*04f0*/  @!P0 LDG.E R0, desc[UR8][R28.64] ;  /* 0x000000081c008981 */ /* 0x000364000c1e1900 */
[----:B------:R-:W-:Y:S02]  /*0500*/  FFMA R25, R24, R15, R25 ;  /* 0x0000000f18197223 */ /* 0x000fe40000000019 */
[----:B------:R-:W4:Y:S01]  /*0510*/  LDS.128 R12, [UR6+0x30] ;  /* 0x00003006ff0c7984 */ /* 0x000f220008000c00 */
[----:B------:R-:W-:Y:S01]  /*0520*/  BAR.SYNC.DEFER_BLOCKING 0x0 ;  /* 0x0000000000007b1d */ /* 0x000fe20000010000 */
[----:B------:R-:W-:Y:S01]  /*0530*/  ISETP.LE.AND P0, PT, R3, UR4, PT ;  /* 0x0000000403007c0c */ /* 0x000fe2000bf03270 */
[----:B0-----:R-:W-:-:S04]  /*0540*/  FFMA R17, R8, R17, R25 ;  /* 0x0000001108117223 */ /* 0x001fc80000000019 */
[----:B------:R-:W-:Y:S01]  /*0550*/  FFMA R16, R16, R9, R17 ;  /* 0x0000000910107223 */ /* 0x000fe20000000011 */
[----:B------:R-:W-:-:S03]  /*0560*/  LEA R4, R3, R4, 0x4 ;  /* 0x0000000403047211 */ /* 0x000fc600078e20ff */
[----:B--2---:R-:W-:-:S04]  /*0570*/  FFMA R19, R19, R10, R16 ;  /* 0x0000000a13137223 */ /* 0x004fc80000000010 */
[----:B---3--:R-:W-:-:S04]  /*0580*/  FFMA R11, R18, R11, R19 ;  /* 0x0000000b120b7223 */ /* 0x008fc80000000013 */
[----:B----4-:R-:W-:-:S04]  /*0590*/  FFMA R11, R12, R21, R11 ;  /* 0x000000150c0b7223 */ /* 0x010fc8000000000b */
[----:B------:R-:W-:-:S04]  /*05a0*/  FFMA R20, R20, R13, R11 ;  /* 0x0000000d14147223 */ /* 0x000fc8000000000b */
[----:B------:R-:W-:-:S04]  /*05b0*/  FFMA R23, R23, R14, R20 ;  /* 0x0000000e17177223 */ /* 0x000fc80000000014 */
[----:B-1----:R-:W-:Y:S01]  /*05c0*/  FFMA R29, R22, R15, R23 ;  /* 0x0000000f161d7223 */ /* 0x002fe20000000017 */
[----:B------:R-:W-:Y:S06]  /*05d0*/  @!P0 BRA `(.L_x_1) ;  /* 0xfffffff800f88947 */ /* 0x000fec000383ffff */
.L_x_0:
[----:B------:R-:W-:-:S13]  /*05e0*/  ISETP.GE.AND P0, PT, R6, R3, PT ;  /* 0x000000030600720c */ /* 0x000fda0003f06270 */
[----:B------:R-:W-:Y:S05]  /*05f0*/  @P0 EXIT ;  /* 0x000000000000094d */ /* 0x000fea0003800000 */
[----:B------:R-:W0:Y:S01]  /*0600*/  LDC.64 R2, c[0x0][0x390] ;  /* 0x0000e400ff027b82 */ /* 0x000e220000000a00 */
[----:B------:R-:W-:-:S05]  /*0610*/  IADD3 R5, PT, PT, R5, UR5, RZ ;  /* 0x0000000505057c10 */ /* 0x000fca000fffe0ff */
[----:B0-----:R-:W-:-:S05]  /*0620*/  IMAD.WIDE R2, R5, 0x4, R2 ;  /* 0x0000000405027825 */ /* 0x001fca00078e0202 */
[----:B------:R-:W-:Y:S01]  /*0630*/  STG.E desc[UR8][R2.64], R29 ;  /* 0x0000001d02007986 */ /* 0x000fe2000c101908 */
[----:B------:R-:W-:Y:S05]  /*0640*/  EXIT ;  /* 0x000000000000794d */ /* 0x000fea0003800000 */
.L_x_2:
[----:B------:R-:W-:-:S00]  /*0650*/  BRA `(.L_x_2) ;  /* 0xfffffffc00fc7947 */ /* 0x000fc0000383ffff */
[----:B------:R-:W-:-:S00]  /*0660*/  NOP ;  /* 0x0000000000007918 */ /* 0x000fc00000000000 */
        /* <DEDUP_REMOVED lines=9> */
.L_x_11:


//--------------------- .text._Z23matrixMultiplyCoalescedPKfS0_Pfi --------------------------
	.section	.text._Z23matrixMultiplyCoalescedPKfS0_Pfi,"ax",@progbits
	.align	128
        .global         _Z23matrixMultiplyCoalescedPKfS0_Pfi
        .type           _Z23matrixMultiplyCoalescedPKfS0_Pfi,@function
        .size           _Z23matrixMultiplyCoalescedPKfS0_Pfi,(.L_x_12 - _Z23matrixMultiplyCoalescedPKfS0_Pfi)
        .other          _Z23matrixMultiplyCoalescedPKfS0_Pfi,@"STO_CUDA_ENTRY STV_DEFAULT"
_Z23matrixMultiplyCoalescedPKfS0_Pfi:
.text._Z23matrixMultiplyCoalescedPKfS0_Pfi:
[----:B------:R-:W-:Y:S01]  /*0000*/  LDC R1, c[0x0][0x37c] ;  /* 0x0000df00ff017b82 */ /* 0x000fe20000000800 */
[----:B------:R-:W0:Y:S07]  /*0010*/  S2R R7, SR_TID.X ;  /* 0x0000000000077919 */ /* 0x000e2e0000002100 */
[----:B------:R-:W1:Y:S01]  /*0020*/  LDC R0, c[0x0][0x398] ;  /* 0x0000e600ff007b82 */ /* 0x000e620000000800 */
[----:B------:R-:W2:Y:S01]  /*0030*/  LDCU.64 UR6, c[0x0][0x358] ;  /* 0x00006b00ff0677ac */ /* 0x000ea20008000a00 */
[----:B------:R-:W-:Y:S01]  /*0040*/  HFMA2 R23, -RZ, RZ, 0, 0 ;  /* 0x00000000ff177431 */ /* 0x000fe200000001ff */
[----:B------:R-:W3:Y:S05]  /*0050*/  S2R R5, SR_TID.Y ;  /* 0x0000000000057919 */ /* 0x000eea0000002200 */
[----:B------:R-:W0:Y:S08]  /*0060*/  LDC R3, c[0x0][0x360] ;  /* 0x0000d800ff037b82 */ /* 0x000e300000000800 */
[----:B------:R-:W0:Y:S08]  /*0070*/  S2UR UR4, SR_CTAID.X ;  /* 0x00000000000479c3 */ /* 0x000e300000002500 */
[----:B------:R-:W3:Y:S01]  /*0080*/  S2UR UR5, SR_CTAID.Y ;  /* 0x00000000000579c3 */ /* 0x000ee20000002600 */
[----:B-1----:R-:W-:-:S07]  /*0090*/  ISETP.GE.AND P1, PT, R0, 0x1, PT ;  /* 0x000000010000780c */ /* 0x002fce0003f26270 */
[----:B------:R-:W3:Y:S01]  /*00a0*/  LDC R2, c[0x0][0x364] ;  /* 0x0000d900ff027b82 */ /* 0x000ee20000000800 */
[----:B0-----:R-:W-:Y:S02]  /*00b0*/  IMAD R3, R3, UR4, R7 ;  /* 0x0000000403037c24 */ /* 0x001fe4000f8e0207 */
[----:B---3--:R-:W-:-:S05]  /*00c0*/  IMAD R2, R2, UR5, R5 ;  /* 0x0000000502027c24 */ /* 0x008fca000f8e0205 */
[----:B------:R-:W-:-:S04]  /*00d0*/  VIMNMX R5, PT, PT, R3, R2, !PT ;  /* 0x0000000203057248 */ /* 0x000fc80007fe0100 */
[----:B------:R-:W-:Y:S01]  /*00e0*/  ISETP.GE.AND P0, PT, R5, R0, PT ;  /* 0x000000000500720c */ /* 0x000fe20003f06270 */
[----:B--2---:R-:W-:-:S12]  /*00f0*/  @!P1 BRA `(.L_x_3) ;  /* 0x0000000400209947 */ /* 0x004fd80003800000 */
[----:B------:R-:W0:Y:S01]  /*0100*/  S2UR UR5, SR_CgaCtaId ;  /* 0x00000000000579c3 */ /* 0x000e220000008800 */
[----:B------:R-:W-:Y:S01]  /*0110*/  UMOV UR4, 0x400 ;  /* 0x0000040000047882 */ /* 0x000fe20000000000 */
[----:B------:R-:W-:Y:S01]  /*0120*/  IMAD R16, R2, R0, R7 ;  /* 0x0000000002107224 */ /* 0x000fe200078e0207 */
[----:B------:R-:W-:Y:S02]  /*0130*/  MOV R23, RZ ;  /* 0x000000ff00177202 */ /* 0x000fe40000000f00 */
[----:B------:R-:W-:Y:S01]  /*0140*/  MOV R17, R3 ;  /* 0x0000000300117202 */ /* 0x000fe20000000f00 */
[----:B0-----:R-:W-:-:S03]  /*0150*/  ULEA UR5, UR5, UR4, 0x18 ;  /* 0x0000000405057291 */ /* 0x001fc6000f8ec0ff */
[----:B------:R-:W-:-:S03]  /*0160*/  UMOV UR4, URZ ;  /* 0x000000ff00047c82 */ /* 0x000fc60008000000 */
[----:B------:R-:W-:-:S07]  /*0170*/  LEA R18, R7, UR5, 0x2 ;  /* 0x0000000507127c11 */ /* 0x000fce000f8e10ff */
.L_x_4:
[----:B------:R-:W0:Y:S08]  /*0180*/  LDC.64 R6, c[0x0][0x380] ;  /* 0x0000e000ff067b82 */ /* 0x000e300000000a00 */
[----:B------:R-:W1:Y:S01]  /*0190*/  LDC.64 R20, c[0x0][0x388] ;  /* 0x0000e200ff147b82 */ /* 0x000e620000000a00 */
[----:B0-----:R-:W-:-:S05]  /*01a0*/  IMAD.WIDE.U32 R6, R16, 0x4, R6 ;  /* 0x0000000410067825 */ /* 0x001fca00078e0006 */
[----:B------:R0:W2:Y:S01]  /*01b0*/  LDG.E R9, desc[UR6][R6.64] ;  /* 0x0000000606097981 */ /* 0x0000a2000c1e1900 */
[----:B-1----:R-:W-:-:S04]  /*01c0*/  IMAD.WIDE R20, R17, 0x4, R20 ;  /* 0x0000000411147825 */ /* 0x002fc800078e0214 */
[----:B------:R-:W-:-:S04]  /*01d0*/  IMAD.WIDE.U32 R26, R0, 0x4, R20 ;  /* 0x00000004001a7825 */ /* 0x000fc800078e0014 */
[----:B------:R-:W-:-:S04]  /*01e0*/  IMAD.WIDE.U32 R28, R0, 0x4, R26 ;  /* 0x00000004001c7825 */ /* 0x000fc800078e001a */
[----:B------:R-:W-:-:S04]  /*01f0*/  IMAD.WIDE.U32 R14, R0, 0x4, R28 ;  /* 0x00000004000e7825 */ /* 0x000fc800078e001c */
[C---:B0-----:R-:W-:Y:S01]  /*0200*/  IMAD.WIDE.U32 R6, R0.reuse, 0x4, R14 ;  /* 0x0000000400067825 */ /* 0x041fe200078e000e */
[----:B--2---:R-:W-:Y:S01]  /*0210*/  STS [R18], R9 ;  /* 0x0000000912007388 */ /* 0x004fe20000000800 */
[----:B------:R-:W-:Y:S06]  /*0220*/  BAR.SYNC.DEFER_BLOCKING 0x0 ;  /* 0x0000000000007b1d */ /* 0x000fec0000010000 */
[----:B------:R-:W2:Y:S04]  /*0230*/  LDG.E R24, desc[UR6][R20.64] ;  /* 0x0000000614187981 */ /* 0x000ea8000c1e1900 */
[----:B------:R-:W3:Y:S04]  /*0240*/  LDG.E R4, desc[UR6][R26.64] ;  /* 0x000000061a047981 */ /* 0x000ee8000c1e1900 */
[----:B------:R-:W4:Y:S04]  /*0250*/  LDG.E R5, desc[UR6][R28.64] ;  /* 0x000000061c057981 */ /* 0x000f28000c1e1900 */
[----:B------:R-:W5:Y:S01]  /*0260*/  LDG.E R14, desc[UR6][R14.64] ;  /* 0x000000060e0e7981 */ /* 0x000f62000c1e1900 */
[----:B------:R-:W-:-:S03]  /*0270*/  IMAD.WIDE.U32 R12, R0, 0x4, R6 ;  /* 0x00000004000c7825 */ /* 0x000fc600078e0006 */
[----:B------:R-:W2:Y:S04]  /*0280*/  LDS.128 R8, [UR5] ;  /* 0x00000005ff087984 */ /* 0x000ea80008000c00 */
[----:B------:R0:W5:Y:S02]  /*0290*/  LDG.E R15, desc[UR6][R6.64] ;  /* 0x00000006060f7981 */ /* 0x000164000c1e1900 */
[C---:B0-----:R-:W-:Y:S02]  /*02a0*/  IMAD.WIDE.U32 R6, R0.reuse, 0x4, R12 ;  /* 0x0000000400067825 */ /* 0x041fe400078e000c */
[----:B------:R-:W5:Y:S02]  /*02b0*/  LDG.E R12, desc[UR6][R12.64] ;  /* 0x000000060c0c7981 */ /* 0x000f64000c1e1900 */
[----:B------:R-:W-:-:S02]  /*02c0*/  IMAD.WIDE.U32 R20, R0, 0x4, R6 ;  /* 0x0000000400147825 */ /* 0x000fc400078e0006 */
[----:B------:R0:W5:Y:S02]  /*02d0*/  LDG.E R13, desc[UR6][R6.64] ;  /* 0x00000006060d7981 */ /* 0x000164000c1e1900 */
[C---:B------:R-:W-:Y:S02]  /*02e0*/  IMAD.WIDE.U32 R28, R0.reuse, 0x4, R20 ;  /* 0x00000004001c7825 */ /* 0x040fe400078e0014 */
[----:B------:R-:W5:Y:S02]  /*02f0*/  LDG.E R20, desc[UR6][R20.64] ;  /* 0x0000000614147981 */ /* 0x000f64000c1e1900 */
[C---:B------:R-:W-:Y:S02]  /*0300*/  IMAD.WIDE.U32 R26, R0.reuse, 0x4, R28 ;  /* 0x00000004001a7825 */ /* 0x040fe400078e001c */
[----:B------:R1:W5:Y:S04]  /*0310*/  LDG.E R19, desc[UR6][R28.64] ;  /* 0x000000061c137981 */ /* 0x000368000c1e1900 */
[----:B------:R1:W5:Y:S01]  /*0320*/  LDG.E R22, desc[UR6][R26.64] ;  /* 0x000000061a167981 */ /* 0x000362000c1e1900 */
[----:B0-----:R-:W-:-:S05]  /*0330*/  IMAD.WIDE.U32 R6, R0, 0x4, R26 ;  /* 0x0000000400067825 */ /* 0x001fca00078e001a */
[----:B------:R2:W5:Y:S01]  /*0340*/  LDG.E R21, desc[UR6][R6.64] ;  /* 0x0000000606157981 */ /* 0x000562000c1e1900 */
[----:B-1----:R-:W-:-:S04]  /*0350*/  IMAD.WIDE.U32 R28, R0, 0x4, R6 ;  /* 0x00000004001c7825 */ /* 0x002fc800078e0006 */
[----:B------:R-:W-:Y:S02]  /*0360*/  IMAD.WIDE.U32 R26, R0, 0x4, R28 ;  /* 0x00000004001a7825 */ /* 0x000fe400078e001c */
[----:B------:R-:W5:Y:S02]  /*0370*/  LDG.E R28, desc[UR6][R28.64] ;  /* 0x000000061c1c7981 */ /* 0x000f64000c1e1900 */
[----:B--2---:R-:W-:Y:S01]  /*0380*/  FFMA R7, R8, R24, R23 ;  /* 0x0000001808077223 */ /* 0x004fe20000000017 */
[C---:B------:R-:W-:Y:S01]  /*0390*/  IMAD.WIDE.U32 R24, R0.reuse, 0x4, R26 ;  /* 0x0000000400187825 */ /* 0x040fe200078e001a */
[----:B------:R0:W2:Y:S03]  /*03a0*/  LDG.E R23, desc[UR6][R26.64] ;  /* 0x000000061a177981 */ /* 0x0000a6000c1e1900 */
[C---:B0-----:R-:W-:Y:S02]  /*03b0*/  IMAD.WIDE.U32 R26, R0.reuse, 0x4, R24 ;  /* 0x00000004001a7825 */ /* 0x041fe400078e0018 */
[----:B------:R-:W2:Y:S04]  /*03c0*/  LDG.E R24, desc[UR6][R24.64] ;  /* 0x0000000618187981 */ /* 0x000ea8000c1e1900 */
[----:B------:R0:W2:Y:S02]  /*03d0*/  LDG.E R25, desc[UR6][R26.64] ;  /* 0x000000061a197981 */ /* 0x0000a4000c1e1900 */
[----:B0-----:R-:W-:-:S06]  /*03e0*/  IMAD.WIDE.U32 R26, R0, 0x4, R26 ;  /* 0x00000004001a7825 */ /* 0x001fcc00078e001a */
[----:B------:R-:W2:Y:S01]  /*03f0*/  LDG.E R26, desc[UR6][R26.64] ;  /* 0x000000061a1a7981 */ /* 0x000ea2000c1e1900 */
[----:B---3--:R-:W-:-:S04]  /*0400*/  FFMA R4, R4, R9, R7 ;  /* 0x0000000904047223 */ /* 0x008fc80000000007 */
[----:B----4-:R-:W-:Y:S02]  /*0410*/  FFMA R9, R5, R10, R4 ;  /* 0x0000000a05097223 */ /* 0x010fe40000000004 */
[----:B------:R-:W0:Y:S02]  /*0420*/  LDS.128 R4, [UR5+0x10] ;  /* 0x00001005ff047984 */ /* 0x000e240008000c00 */
[----:B-----5:R-:W-:-:S04]  /*0430*/  FFMA R9, R14, R11, R9 ;  /* 0x0000000b0e097223 */ /* 0x020fc80000000009 */
[----:B0-----:R-:W-:Y:S02]  /*0440*/  FFMA R15, R4, R15, R9 ;  /* 0x0000000f040f7223 */ /* 0x001fe40000000009 */
[----:B------:R-:W0:Y:S02]  /*0450*/  LDS.128 R8, [UR5+0x20] ;  /* 0x00002005ff087984 */ /* 0x000e240008000c00 */
[----:B------:R-:W-:-:S04]  /*0460*/  FFMA R12, R12, R5, R15 ;  /* 0x000000050c0c7223 */ /* 0x000fc8000000000f */
[----:B------:R-:W-:Y:S02]  /*0470*/  FFMA R5, R13, R6, R12 ;  /* 0x000000060d057223 */ /* 0x000fe4000000000c */
[----:B------:R-:W2:Y:S02]  /*0480*/  LDS.128 R12, [UR5+0x30] ;  /* 0x00003005ff0c7984 */ /* 0x000ea40008000c00 */
[----:B------:R-:W-:Y:S01]  /*0490*/  FFMA R5, R20, R7, R5 ;  /* 0x0000000714057223 */ /* 0x000fe20000000005 */
[----:B------:R-:W-:Y:S01]  /*04a0*/  UIADD3 UR4, UPT, UPT, UR4, 0x10, URZ ;  /* 0x0000001004047890 */ /* 0x000fe2000fffe0ff */
[----:B------:R-:W-:Y:S05]  /*04b0*/  BAR.SYNC.DEFER_BLOCKING 0x0 ;  /* 0x0000000000007b1d */ /* 0x000fea0000010000 */
[----:B------:R-:W-:Y:S01]  /*04c0*/  ISETP.LE.AND P1, PT, R0, UR4, PT ;  /* 0x0000000400007c0c */ /* 0x000fe2000bf23270 */
[----:B0-----:R-:W-:-:S04]  /*04d0*/  FFMA R5, R8, R19, R5 ;  /* 0x0000001308057223 */ /* 0x001fc80000000005 */
[----:B------:R-:W-:-:S04]  /*04e0*/  FFMA R22, R22, R9, R5 ;  /* 0x0000000916167223 */ /* 0x000fc80000000005 */
[----:B------:R-:W-:-:S04]  /*04f0*/  FFMA R21, R21, R10, R22 ;  /* 0x0000000a15157223 */ /* 0x000fc80000000016 */
[----:B------:R-:W-:Y:S01]  /*0500*/  FFMA R11, R28, R11, R21 ;  /* 0x0000000b1c0b7223 */ /* 0x000fe20000000015 */
[----:B------:R-:W-:Y:S02]  /*0510*/  IADD3 R16, PT, PT, R16, 0x10, RZ ;  /* 0x0000001010107810 */ /* 0x000fe40007ffe0ff */
[----:B------:R-:W-:Y:S01]  /*0520*/  LEA R17, R0, R17, 0x4 ;  /* 0x0000001100117211 */ /* 0x000fe200078e20ff */
[----:B--2---:R-:W-:-:S04]  /*0530*/  FFMA R11, R12, R23, R11 ;  /* 0x000000170c0b7223 */ /* 0x004fc8000000000b */
[----:B------:R-:W-:-:S04]  /*0540*/  FFMA R24, R24, R13, R11 ;  /* 0x0000000d18187223 */ /* 0x000fc8000000000b */
[----:B------:R-:W-:-:S04]  /*0550*/  FFMA R25, R25, R14, R24 ;  /* 0x0000000e19197223 */ /* 0x000fc80000000018 */
[----:B------:R-:W-:Y:S01]  /*0560*/  FFMA R23, R26, R15, R25 ;  /* 0x0000000f1a177223 */ /* 0x000fe20000000019 */
[----:B------:R-:W-:Y:S06]  /*0570*/  @!P1 BRA `(.L_x_4) ;  /* 0xfffffffc00009947 */ /* 0x000fec000383ffff */
.L_x_3:
[----:B------:R-:W-:Y:S05]  /*0580*/  @P0 EXIT ;  /* 0x000000000000094d */ /* 0x000fea0003800000 */
[----:B------:R-:W0:Y:S01]  /*0590*/  LDC.64 R4, c[0x0][0x390] ;  /* 0x0000e400ff047b82 */ /* 0x000e220000000a00 */
[----:B------:R-:W-:-:S04]  /*05a0*/  IMAD R3, R2, R0, R3 ;  /* 0x0000000002037224 */ /* 0x000fc800078e0203 */
[----:B0-----:R-:W-:-:S05]  /*05b0*/  IMAD.WIDE R2, R3, 0x4, R4 ;  /* 0x0000000403027825 */ /* 0x001fca00078e0204 */
[----:B------:R-:W-:Y:S01]  /*05c0*/  STG.E desc[UR6][R2.64], R23 ;  /* 0x0000001702007986 */ /* 0x000fe2000c101906 */
[----:B------:R-:W-:Y:S05]  /*05d0*/  EXIT ;  /* 0x000000000000794d */ /* 0x000fea0003800000 */
.L_x_5:
        /* <DEDUP_REMOVED lines=10> */
.L_x_12:


//--------------------- .text._Z19matrixMultiplyNaivePKfS0_Pfi --------------------------
	.section	.text._Z19matrixMultiplyNaivePKfS0_Pfi,"ax",@progbits
	.align	128
        .global         _Z19matrixMultiplyNaivePKfS0_Pfi
        .type           _Z19matrixMultiplyNaivePKfS0_Pfi,@function
        .size           _Z19matrixMultiplyNaivePKfS0_Pfi,(.L_x_13 - _Z19matrixMultiplyNaivePKfS0_Pfi)
        .other          _Z19matrixMultiplyNaivePKfS0_Pfi,@"STO_CUDA_ENTRY STV_DEFAULT"
_Z19matrixMultiplyNaivePKfS0_Pfi:
.text._Z19matrixMultiplyNaivePKfS0_Pfi:
[----:B------:R-:W-:Y:S01]  /*0000*/  LDC R1, c[0x0][0x37c] ;  /* 0x0000df00ff017b82 */ /* 0x000fe20000000800 */
[----:B------:R-:W0:Y:S07]  /*0010*/  S2R R3, SR_TID.X ;  /* 0x0000000000037919 */ /* 0x000e2e0000002100 */
[----:B------:R-:W0:Y:S01]  /*0020*/  LDC R0, c[0x0][0x360] ;  /* 0x0000d800ff007b82 */ /* 0x000e220000000800 */
[----:B------:R-:W1:Y:S01]  /*0030*/  LDCU UR20, c[0x0][0x398] ;  /* 0x00007300ff1477ac */ /* 0x000e620008000800 */
[----:B------:R-:W2:Y:S06]  /*0040*/  S2R R2, SR_TID.Y ;  /* 0x0000000000027919 */ /* 0x000eac0000002200 */
[----:B------:R-:W0:Y:S08]  /*0050*/  S2UR UR4, SR_CTAID.X ;  /* 0x00000000000479c3 */ /* 0x000e300000002500 */
[----:B------:R-:W2:Y:S08]  /*0060*/  S2UR UR5, SR_CTAID.Y ;  /* 0x00000000000579c3 */ /* 0x000eb00000002600 */
[----:B------:R-:W2:Y:S01]  /*0070*/  LDC R13, c[0x0][0x364] ;  /* 0x0000d900ff0d7b82 */ /* 0x000ea20000000800 */
[----:B0-----:R-:W-:-:S02]  /*0080*/  IMAD R0, R0, UR4, R3 ;  /* 0x0000000400007c24 */ /* 0x001fc4000f8e0203 */
[----:B--2---:R-:W-:-:S05]  /*0090*/  IMAD R13, R13, UR5, R2 ;  /* 0x000000050d0d7c24 */ /* 0x004fca000f8e0202 */
[----:B------:R-:W-:-:S04]  /*00a0*/  VIMNMX R2, PT, PT, R0, R13, !PT ;  /* 0x0000000d00027248 */ /* 0x000fc80007fe0100 */
[----:B-1----:R-:W-:-:S13]  /*00b0*/  ISETP.GE.AND P0, PT, R2, UR20, PT ;  /* 0x0000001402007c0c */ /* 0x002fda000bf06270 */
[----:B------:R-:W-:Y:S05]  /*00c0*/  @P0 EXIT ;  /* 0x000000000000094d */ /* 0x000fea0003800000 */
[----:B------:R-:W-:Y:S01]  /*00d0*/  UISETP.GE.U32.AND UP0, UPT, UR20, 0x8, UPT ;  /* 0x000000081400788c */ /* 0x000fe2000bf06070 */
[----:B------:R-:W-:Y:S02]  /*00e0*/  HFMA2 R12, -RZ, RZ, 0, 0 ;  /* 0x00000000ff0c7431 */ /* 0x000fe400000001ff */
[----:B------:R-:W-:Y:S01]  /*00f0*/  IMAD R13, R13, UR20, RZ ;  /* 0x000000140d0d7c24 */ /* 0x000fe2000f8e02ff */
[----:B------:R-:W-:Y:S01]  /*0100*/  UMOV UR4, URZ ;  /* 0x000000ff00047c82 */ /* 0x000fe20008000000 */
[----:B------:R-:W0:Y:S04]  /*0110*/  LDCU.64 UR18, c[0x0][0x358] ;  /* 0x00006b00ff1277ac */ /* 0x000e280008000a00 */
[----:B------:R-:W-:Y:S05]  /*0120*/  BRA.U !UP0, `(.L_x_6) ;  /* 0x0000000508047547 */ /* 0x000fea000b800000 */
[----:B------:R-:W1:Y:S01]  /*0130*/  LDCU.128 UR24, c[0x0][0x380] ;  /* 0x00007000ff1877ac */ /* 0x000e620008000c00 */
[----:B------:R-:W-:Y:S02]  /*0140*/  MOV R12, RZ ;  /* 0x000000ff000c7202 */ /* 0x000fe40000000f00 */
[----:B------:R-:W-:Y:S01]  /*0150*/  MOV R14, R0 ;  /* 0x00000000000e7202 */ /* 0x000fe20000000f00 */
[----:B------:R-:W-:-:S04]  /*0160*/  ULOP3.LUT UR4, UR20, 0x7ffffff8, URZ, 0xc0, !UPT ;  /* 0x7ffffff814047892 */ /* 0x000fc8000f8ec0ff */
[----:B------:R-:W-:Y:S01]  /*0170*/  UIADD3 UR5, UPT, UPT, -UR4, URZ, URZ ;  /* 0x000000ff04057290 */ /* 0x000fe2000fffe1ff */
[----:B-1----:R-:W-:Y:S01]  /*0180*/  MOV R2, UR24 ;  /* 0x0000001800027c02 */ /* 0x002fe20008000f00 */
[----:B------:R-:W-:Y:S01]  /*0190*/  UIMAD.WIDE UR6, UR20, 0x8, UR26 ;  /* 0x00000008140678a5 */ /* 0x000fe2000f8e021a */
[----:B------:R-:W-:Y:S01]  /*01a0*/  MOV R3, UR25 ;  /* 0x0000001900037c02 */ /* 0x000fe20008000f00 */
[----:B------:R-:W-:Y:S02]  /*01b0*/  UIMAD.WIDE UR8, UR20, 0xc, UR26 ;  /* 0x0000000c140878a5 */ /* 0x000fe4000f8e021a */
[----:B------:R-:W-:Y:S01]  /*01c0*/  UIMAD.WIDE UR10, UR20, 0x10, UR26 ;  /* 0x00000010140a78a5 */ /* 0x000fe2000f8e021a */
[----:B------:R-:W-:Y:S01]  /*01d0*/  IMAD.WIDE.U32 R2, R13, 0x4, R2 ;  /* 0x000000040d027825 */ /* 0x000fe200078e0002 */
[----:B------:R-:W-:Y:S02]  /*01e0*/  UIMAD.WIDE UR12, UR20, 0x14, UR26 ;  /* 0x00000014140c78a5 */ /* 0x000fe4000f8e021a */
[----:B------:R-:W-:Y:S01]  /*01f0*/  UIMAD.WIDE UR14, UR20, 0x18, UR26 ;  /* 0x00000018140e78a5 */ /* 0x000fe2000f8e021a */
[----:B------:R-:W-:Y:S01]  /*0200*/  IADD3 R2, P0, PT, R2, 0x10, RZ ;  /* 0x0000001002027810 */ /* 0x000fe20007f1e0ff */
[----:B------:R-:W-:-:S03]  /*0210*/  UIMAD.WIDE UR16, UR20, 0x1c, UR26 ;  /* 0x0000001c141078a5 */ /* 0x000fc6000f8e021a */
[----:B------:R-:W-:-:S09]  /*0220*/  IADD3.X R3, PT, PT, RZ, R3, RZ, P0, !PT ;  /* 0x00000003ff037210 */ /* 0x000fd200007fe4ff */
.L_x_7:
[----:B------:R-:W-:Y:S01]  /*0230*/  UIMAD.WIDE UR22, UR20, 0x4, UR26 ;  /* 0x00000004141678a5 */ /* 0x000fe2000f8e021a */
[----:B------:R-:W-:Y:S02]  /*0240*/  IMAD.MOV.U32 R23, RZ, RZ, 0x4 ;  /* 0x00000004ff177424 */ /* 0x000fe400078e00ff */
[----:B------:R-:W-:Y:S01]  /*0250*/  HFMA2 R11, -RZ, RZ, 0, 2.384185791015625e-07 ;  /* 0x00000004ff0b7431 */ /* 0x000fe200000001ff */
[----:B------:R-:W-:Y:S01]  /*0260*/  MOV R25, 0x4 ;  /* 0x0000000400197802 */ /* 0x000fe20000000f00 */
[----:B0-----:R-:W2:Y:S01]  /*0270*/  LDG.E R21, desc[UR18][R2.64+-0x10] ;  /* 0xfffff01202157981 */ /* 0x001ea2000c1e1900 */
[C---:B------:R-:W-:Y:S01]  /*0280*/  IMAD.WIDE R22, R14.reuse, R23, UR26 ;  /* 0x0000001a0e167e25 */ /* 0x040fe2000f8e0217 */
[----:B------:R-:W-:Y:S02]  /*0290*/  MOV R8, UR22 ;  /* 0x0000001600087c02 */ /* 0x000fe40008000f00 */
[----:B------:R-:W-:Y:S01]  /*02a0*/  MOV R9, UR23 ;  /* 0x0000001700097c02 */ /* 0x000fe20008000f00 */
[----:B------:R-:W3:Y:S02]  /*02b0*/  LDG.E R19, desc[UR18][R2.64+-0xc] ;  /* 0xfffff41202137981 */ /* 0x000ee4000c1e1900 */
[----:B------:R-:W-:-:S02]  /*02c0*/  IMAD.WIDE R8, R14, 0x4, R8 ;  /* 0x000000040e087825 */ /* 0x000fc400078e0208 */
[----:B------:R-:W2:Y:S01]  /*02d0*/  LDG.E R22, desc[UR18][R22.64] ;  /* 0x0000001216167981 */ /* 0x000ea2000c1e1900 */
[----:B------:R-:W-:Y:S01]  /*02e0*/  MOV R5, 0x4 ;  /* 0x0000000400057802 */ /* 0x000fe20000000f00 */
[C---:B------:R-:W-:Y:S02]  /*02f0*/  IMAD.WIDE R24, R14.reuse, R25, UR6 ;  /* 0x000000060e187e25 */ /* 0x040fe4000f8e0219 */
[----:B------:R0:W3:Y:S02]  /*0300*/  LDG.E R20, desc[UR18][R8.64] ;  /* 0x0000001208147981 */ /* 0x0000e4000c1e1900 */
[----:B------:R-:W-:Y:S02]  /*0310*/  IMAD.WIDE R10, R14, R11, UR8 ;  /* 0x000000080e0a7e25 */ /* 0x000fe4000f8e020b */
[----:B------:R-:W4:Y:S04]  /*0320*/  LDG.E R18, desc[UR18][R24.64] ;  /* 0x0000001218127981 */ /* 0x000f28000c1e1900 */
[----:B------:R-:W4:Y:S01]  /*0330*/  LDG.E R17, desc[UR18][R2.64+-0x8] ;  /* 0xfffff81202117981 */ /* 0x000f22000c1e1900 */
[----:B0-----:R-:W-:-:S02]  /*0340*/  HFMA2 R9, -RZ, RZ, 0, 2.384185791015625e-07 ;  /* 0x00000004ff097431 */ /* 0x001fc400000001ff */
[----:B------:R-:W-:Y:S01]  /*0350*/  IMAD.MOV.U32 R7, RZ, RZ, 0x4 ;  /* 0x00000004ff077424 */ /* 0x000fe200078e00ff */
[----:B------:R0:W5:Y:S01]  /*0360*/  LDG.E R16, desc[UR18][R10.64] ;  /* 0x000000120a107981 */ /* 0x000162000c1e1900 */
[----:B------:R-:W-:-:S03]  /*0370*/  IMAD.WIDE R4, R14, R5, UR10 ;  /* 0x0000000a0e047e25 */ /* 0x000fc6000f8e0205 */
[----:B------:R-:W5:Y:S01]  /*0380*/  LDG.E R15, desc[UR18][R2.64+-0x4] ;  /* 0xfffffc12020f7981 */ /* 0x000f62000c1e1900 */
[C---:B------:R-:W-:Y:S01]  /*0390*/  IMAD.WIDE R6, R14.reuse, R7, UR12 ;  /* 0x0000000c0e067e25 */ /* 0x040fe2000f8e0207 */
[----:B------:R-:W-:Y:S02]  /*03a0*/  MOV R27, 0x4 ;  /* 0x00000004001b7802 */ /* 0x000fe40000000f00 */
[----:B------:R1:W5:Y:S01]  /*03b0*/  LDG.E R4, desc[UR18][R4.64] ;  /* 0x0000001204047981 */ /* 0x000362000c1e1900 */
[----:B------:R-:W-:-:S03]  /*03c0*/  IMAD.WIDE R8, R14, R9, UR14 ;  /* 0x0000000e0e087e25 */ /* 0x000fc6000f8e0209 */
[----:B------:R-:W5:Y:S01]  /*03d0*/  LDG.E R23, desc[UR18][R2.64] ;  /* 0x0000001202177981 */ /* 0x000f62000c1e1900 */
[----:B0-----:R-:W-:-:S03]  /*03e0*/  IMAD.WIDE R10, R14, R27, UR16 ;  /* 0x000000100e0a7e25 */ /* 0x001fc6000f8e021b */
[----:B------:R-:W5:Y:S04]  /*03f0*/  LDG.E R7, desc[UR18][R6.64] ;  /* 0x0000001206077981 */ /* 0x000f68000c1e1900 */
[----:B------:R-:W5:Y:S04]  /*0400*/  LDG.E R24, desc[UR18][R2.64+0x4] ;  /* 0x0000041202187981 */ /* 0x000f68000c1e1900 */
[----:B------:R-:W5:Y:S04]  /*0410*/  LDG.E R8, desc[UR18][R8.64] ;  /* 0x0000001208087981 */ /* 0x000f68000c1e1900 */
[----:B------:R-:W5:Y:S04]  /*0420*/  LDG.E R25, desc[UR18][R2.64+0x8] ;  /* 0x0000081202197981 */ /* 0x000f68000c1e1900 */
[----:B------:R-:W5:Y:S04]  /*0430*/  LDG.E R10, desc[UR18][R10.64] ;  /* 0x000000120a0a7981 */ /* 0x000f68000c1e1900 */
[----:B------:R0:W5:Y:S01]  /*0440*/  LDG.E R27, desc[UR18][R2.64+0xc] ;  /* 0x00000c12021b7981 */ /* 0x000162000c1e1900 */
[----:B------:R-:W-:-:S04]  /*0450*/  UIADD3 UR5, UPT, UPT, UR5, 0x8, URZ ;  /* 0x0000000805057890 */ /* 0x000fc8000fffe0ff */
[----:B------:R-:W-:Y:S01]  /*0460*/  UISETP.NE.AND UP0, UPT, UR5, URZ, UPT ;  /* 0x000000ff0500728c */ /* 0x000fe2000bf05270 */
[----:B-1----:R-:W-:Y:S02]  /*0470*/  MOV R5, UR20 ;  /* 0x0000001400057c02 */ /* 0x002fe40008000f00 */
[----:B0-----:R-:W-:Y:S02]  /*0480*/  IADD3 R2, P0, PT, R2, 0x20, RZ ;  /* 0x0000002002027810 */ /* 0x001fe40007f1e0ff */
[----:B------:R-:W-:Y:S02]  /*0490*/  LEA R14, R5, R14, 0x3 ;  /* 0x0000000e050e7211 */ /* 0x000fe400078e18ff */
[----:B------:R-:W-:Y:S01]  /*04a0*/  IADD3.X R3, PT, PT, RZ, R3, RZ, P0, !PT ;  /* 0x00000003ff037210 */ /* 0x000fe200007fe4ff */
[----:B--2---:R-:W-:-:S04]  /*04b0*/  FFMA R22, R21, R22, R12 ;  /* 0x0000001615167223 */ /* 0x004fc8000000000c */
[----:B---3--:R-:W-:-:S04]  /*04c0*/  FFMA R20, R19, R20, R22 ;  /* 0x0000001413147223 */ /* 0x008fc80000000016 */
[----:B----4-:R-:W-:-:S04]  /*04d0*/  FFMA R18, R17, R18, R20 ;  /* 0x0000001211127223 */ /* 0x010fc80000000014 */
[----:B-----5:R-:W-:-:S04]  /*04e0*/  FFMA R16, R15, R16, R18 ;  /* 0x000000100f107223 */ /* 0x020fc80000000012 */
[----:B------:R-:W-:-:S04]  /*04f0*/  FFMA R23, R23, R4, R16 ;  /* 0x0000000417177223 */ /* 0x000fc80000000010 */
[----:B------:R-:W-:-:S04]  /*0500*/  FFMA R24, R24, R7, R23 ;  /* 0x0000000718187223 */ /* 0x000fc80000000017 */
[----:B------:R-:W-:-:S04]  /*0510*/  FFMA R8, R25, R8, R24 ;  /* 0x0000000819087223 */ /* 0x000fc80000000018 */
[----:B------:R-:W-:Y:S01]  /*0520*/  FFMA R12, R27, R10, R8 ;  /* 0x0000000a1b0c7223 */ /* 0x000fe20000000008 */
[----:B------:R-:W-:Y:S06]  /*0530*/  BRA.U UP0, `(.L_x_7) ;  /* 0xfffffffd003c7547 */ /* 0x000fec000b83ffff */
.L_x_6:
[----:B------:R-:W-:-:S04]  /*0540*/  ULOP3.LUT UR6, UR20, 0x7, URZ, 0xc0, !UPT ;  /* 0x0000000714067892 */ /* 0x000fc8000f8ec0ff */
[----:B------:R-:W-:-:S09]  /*0550*/  UISETP.NE.AND UP0, UPT, UR6, URZ, UPT ;  /* 0x000000ff0600728c */ /* 0x000fd2000bf05270 */
[----:B------:R-:W-:Y:S05]  /*0560*/  BRA.U !UP0, `(.L_x_8) ;  /* 0x0000000508387547 */ /* 0x000fea000b800000 */
[----:B------:R-:W-:Y:S02]  /*0570*/  UISETP.GE.U32.AND UP0, UPT, UR6, 0x4, UPT ;  /* 0x000000040600788c */ /* 0x000fe4000bf06070 */
[----:B------:R-:W-:-:S04]  /*0580*/  ULOP3.LUT UR5, UR20, 0x3, URZ, 0xc0, !UPT ;  /* 0x0000000314057892 */ /* 0x000fc8000f8ec0ff */
[----:B------:R-:W-:-:S03]  /*0590*/  UISETP.NE.AND UP1, UPT, UR5, URZ, UPT ;  /* 0x000000ff0500728c */ /* 0x000fc6000bf25270 */
[----:B------:R-:W-:Y:S08]  /*05a0*/  BRA.U !UP0, `(.L_x_9) ;  /* 0x00000001087c7547 */ /* 0x000ff0000b800000 */
[----:B------:R-:W1:Y:S01]  /*05b0*/  LDC.64 R6, c[0x0][0x388] ;  /* 0x0000e200ff067b82 */ /* 0x000e620000000a00 */
[----:B------:R-:W2:Y:S01]  /*05c0*/  LDCU.64 UR6, c[0x0][0x380] ;  /* 0x00007000ff0677ac */ /* 0x000ea20008000a00 */
[----:B------:R-:W-:Y:S01]  /*05d0*/  IMAD.U32 R9, RZ, RZ, UR4 ;  /* 0x00000004ff097e24 */ /* 0x000fe2000f8e00ff */
[C---:B------:R-:W-:Y:S02]  /*05e0*/  IADD3 R3, PT, PT, R13.reuse, UR4, RZ ;  /* 0x000000040d037c10 */ /* 0x040fe4000fffe0ff */
[----:B------:R-:W-:Y:S01]  /*05f0*/  IADD3 R10, P0, PT, R13, UR4, RZ ;  /* 0x000000040d0a7c10 */ /* 0x000fe2000ff1e0ff */
[----:B------:R-:W-:Y:S01]  /*0600*/  IMAD R9, R9, UR20, R0 ;  /* 0x0000001409097c24 */ /* 0x000fe2000f8e0200 */
[----:B------:R-:W-:Y:S01]  /*0610*/  MOV R11, UR20 ;  /* 0x00000014000b7c02 */ /* 0x000fe20008000f00 */
[----:B------:R-:W3:Y:S01]  /*0620*/  LDC.64 R4, c[0x0][0x380] ;  /* 0x0000e000ff047b82 */ /* 0x000ee20000000a00 */
[----:B------:R-:W-:Y:S01]  /*0630*/  MOV R15, UR20 ;  /* 0x00000014000f7c02 */ /* 0x000fe20008000f00 */
[----:B-1----:R-:W-:Y:S01]  /*0640*/  IMAD.WIDE R6, R9, 0x4, R6 ;  /* 0x0000000409067825 */ /* 0x002fe200078e0206 */
[----:B------:R-:W-:-:S05]  /*0650*/  MOV R9, UR20 ;  /* 0x0000001400097c02 */ /* 0x000fca0008000f00 */
[----:B------:R-:W-:Y:S02]  /*0660*/  IMAD.WIDE R8, R9, 0x4, R6 ;  /* 0x0000000409087825 */ /* 0x000fe400078e0206 */
[----:B0-----:R-:W4:Y:S02]  /*0670*/  LDG.E R6, desc[UR18][R6.64] ;  /* 0x0000001206067981 */ /* 0x001f24000c1e1900 */
[----:B---3--:R-:W-:Y:S01]  /*0680*/  IMAD.WIDE.U32 R4, R3, 0x4, R4 ;  /* 0x0000000403047825 */ /* 0x008fe200078e0004 */
[----:B------:R-:W-:Y:S01]  /*0690*/  IADD3.X R3, PT, PT, RZ, RZ, RZ, P0, !PT ;  /* 0x000000ffff037210 */ /* 0x000fe200007fe4ff */
[----:B------:R-:W3:Y:S01]  /*06a0*/  LDG.E R17, desc[UR18][R8.64] ;  /* 0x0000001208117981 */ /* 0x000ee2000c1e1900 */
[----:B--2---:R-:W-:-:S03]  /*06b0*/  LEA R2, P0, R10, UR6, 0x2 ;  /* 0x000000060a027c11 */ /* 0x004fc6000f8010ff */
[----:B------:R-:W4:Y:S01]  /*06c0*/  LDG.E R5, desc[UR18][R4.64] ;  /* 0x0000001204057981 */ /* 0x000f22000c1e1900 */
[----:B------:R-:W-:Y:S01]  /*06d0*/  LEA.HI.X R3, R10, UR7, R3, 0x2, P0 ;  /* 0x000000070a037c11 */ /* 0x000fe200080f1403 */
[----:B------:R-:W-:-:S04]  /*06e0*/  IMAD.WIDE R10, R11, 0x4, R8 ;  /* 0x000000040b0a7825 */ /* 0x000fc800078e0208 */
[----:B------:R-:W3:Y:S01]  /*06f0*/  LDG.E R16, desc[UR18][R2.64+0x4] ;  /* 0x0000041202107981 */ /* 0x000ee2000c1e1900 */
[----:B------:R-:W-:-:S03]  /*0700*/  IMAD.WIDE R14, R15, 0x4, R10 ;  /* 0x000000040f0e7825 */ /* 0x000fc600078e020a */
[----:B------:R-:W2:Y:S04]  /*0710*/  LDG.E R19, desc[UR18][R10.64] ;  /* 0x000000120a137981 */ /* 0x000ea8000c1e1900 */
[----:B------:R-:W2:Y:S04]  /*0720*/  LDG.E R18, desc[UR18][R2.64+0x8] ;  /* 0x0000081202127981 */ /* 0x000ea8000c1e1900 */
[----:B------:R-:W5:Y:S04]  /*0730*/  LDG.E R20, desc[UR18][R2.64+0xc] ;  /* 0x00000c1202147981 */ /* 0x000f68000c1e1900 */
[----:B------:R-:W5:Y:S01]  /*0740*/  LDG.E R14, desc[UR18][R14.64] ;  /* 0x000000120e0e7981 */ /* 0x000f62000c1e1900 */
[----:B------:R-:W-:Y:S01]  /*0750*/  UIADD3 UR4, UPT, UPT, UR4, 0x4, URZ ;  /* 0x0000000404047890 */ /* 0x000fe2000fffe0ff */
[----:B----4-:R-:W-:-:S04]  /*0760*/  FFMA R5, R5, R6, R12 ;  /* 0x0000000605057223 */ /* 0x010fc8000000000c */
[----:B---3--:R-:W-:-:S04]  /*0770*/  FFMA R5, R16, R17, R5 ;  /* 0x0000001110057223 */ /* 0x008fc80000000005 */
[----:B--2---:R-:W-:-:S04]  /*0780*/  FFMA R5, R18, R19, R5 ;  /* 0x0000001312057223 */ /* 0x004fc80000000005 */
[----:B-----5:R-:W-:-:S07]  /*0790*/  FFMA R12, R20, R14, R5 ;  /* 0x0000000e140c7223 */ /* 0x020fce0000000005 */
.L_x_9:
[----:B------:R-:W-:Y:S05]  /*07a0*/  BRA.U !UP1, `(.L_x_8) ;  /* 0x0000000109a87547 */ /* 0x000fea000b800000 */
[----:B------:R-:W-:Y:S01]  /*07b0*/  UISETP.NE.AND UP0, UPT, UR5, 0x1, UPT ;  /* 0x000000010500788c */ /* 0x000fe2000bf05270 */
[----:B------:R-:W-:Y:S01]  /*07c0*/  MOV R7, UR4 ;  /* 0x0000000400077c02 */ /* 0x000fe20008000f00 */
[----:B------:R-:W-:Y:S02]  /*07d0*/  ULOP3.LUT UR5, UR20, 0x1, URZ, 0xc0, !UPT ;  /* 0x0000000114057892 */ /* 0x000fe4000f8ec0ff */
[----:B------:R-:W-:Y:S02]  /*07e0*/  MOV R15, UR20 ;  /* 0x00000014000f7c02 */ /* 0x000fe40008000f00 */
[----:B------:R-:W-:Y:S01]  /*07f0*/  UISETP.NE.U32.AND UP1, UPT, UR5, 0x1, UPT ;  /* 0x000000010500788c */ /* 0x000fe2000bf25070 */
[----:B------:R-:W-:-:S04]  /*0800*/  PLOP3.LUT P1, PT, PT, PT, UP0, 0x80, 0x8 ;  /* 0x000000000008781c */ /* 0x000fc80003f2f008 */
[----:B------:R-:W1:Y:S01]  /*0810*/  @UP0 LDCU.128 UR8, c[0x0][0x380] ;  /* 0x00007000ff0807ac */ /* 0x000e620008000c00 */
[----:B------:R-:W-:Y:S01]  /*0820*/  PLOP3.LUT P0, PT, PT, PT, UP1, 0x80, 0x8 ;  /* 0x000000000008781c */ /* 0x000fe20003f0f018 */
[----:B------:R-:W2:Y:S04]  /*0830*/  @UP0 LDCU.64 UR6, c[0x0][0x380] ;  /* 0x00007000ff0607ac */ /* 0x000ea80008000a00 */
[----:B------:R-:W3:Y:S03]  /*0840*/  @!UP1 LDCU.128 UR12, c[0x0][0x380] ;  /* 0x00007000ff0c97ac */ /* 0x000ee60008000c00 */
[C---:B------:R-:W-:Y:S02]  /*0850*/  @P1 IADD3 R3, PT, PT, R13.reuse, UR4, RZ ;  /* 0x000000040d031c10 */ /* 0x040fe4000fffe0ff */
[----:B------:R-:W-:Y:S01]  /*0860*/  @P1 IADD3 R6, P2, PT, R13, UR4, RZ ;  /* 0x000000040d061c10 */ /* 0x000fe2000ff5e0ff */
[----:B------:R-:W-:Y:S01]  /*0870*/  @UP0 UIADD3 UR4, UPT, UPT, UR4, 0x2, URZ ;  /* 0x0000000204040890 */ /* 0x000fe2000fffe0ff */
[----:B-1----:R-:W-:Y:S01]  /*0880*/  MOV R11, UR9 ;  /* 0x00000009000b7c02 */ /* 0x002fe20008000f00 */
[----:B------:R-:W-:Y:S01]  /*0890*/  IMAD.U32 R10, RZ, RZ, UR8 ;  /* 0x00000008ff0a7e24 */ /* 0x000fe2000f8e00ff */
[----:B------:R-:W-:-:S02]  /*08a0*/  MOV R4, UR10 ;  /* 0x0000000a00047c02 */ /* 0x000fc40008000f00 */
[----:B------:R-:W-:Y:S01]  /*08b0*/  MOV R5, UR11 ;  /* 0x0000000b00057c02 */ /* 0x000fe20008000f00 */
[----:B------:R-:W-:-:S04]  /*08c0*/  @P1 IMAD.WIDE.U32 R10, R3, 0x4, R10 ;  /* 0x00000004030a1825 */ /* 0x000fc800078e000a */
[----:B------:R-:W-:Y:S01]  /*08d0*/  @P1 IMAD R3, R7, UR20, R0 ;  /* 0x0000001407031c24 */ /* 0x000fe2000f8e0200 */
[----:B------:R-:W-:Y:S01]  /*08e0*/  @P1 IADD3.X R7, PT, PT, RZ, RZ, RZ, P2, !PT ;  /* 0x000000ffff071210 */ /* 0x000fe200017fe4ff */
[----:B------:R-:W-:Y:S01]  /*08f0*/  IMAD.U32 R19, RZ, RZ, UR4 ;  /* 0x00000004ff137e24 */ /* 0x000fe2000f8e00ff */
[C---:B--2---:R-:W-:Y:S01]  /*0900*/  @P1 LEA R2, P2, R6.reuse, UR6, 0x2 ;  /* 0x0000000606021c11 */ /* 0x044fe2000f8410ff */
[----:B------:R-:W-:Y:S01]  /*0910*/  @P1 IMAD.WIDE R4, R3, 0x4, R4 ;  /* 0x0000000403041825 */ /* 0x000fe200078e0204 */
[----:B------:R-:W-:Y:S01]  /*0920*/  @!P0 IADD3 R17, PT, PT, R13, UR4, RZ ;  /* 0x000000040d118c10 */ /* 0x000fe2000fffe0ff */
[----:B0-----:R-:W2:Y:S01]  /*0930*/  @P1 LDG.E R11, desc[UR18][R10.64] ;  /* 0x000000120a0b1981 */ /* 0x001ea2000c1e1900 */
[----:B------:R-:W-:Y:S01]  /*0940*/  @P1 LEA.HI.X R3, R6, UR7, R7, 0x2, P2 ;  /* 0x0000000706031c11 */ /* 0x000fe200090f1407 */
[----:B------:R-:W-:Y:S01]  /*0950*/  @!P0 IMAD R19, R19, UR20, R0 ;  /* 0x0000001413138c24 */ /* 0x000fe2000f8e0200 */
[----:B---3--:R-:W-:Y:S01]  /*0960*/  MOV R6, UR12 ;  /* 0x0000000c00067c02 */ /* 0x008fe20008000f00 */
[----:B------:R-:W-:Y:S01]  /*0970*/  @P1 IMAD.WIDE R14, R15, 0x4, R4 ;  /* 0x000000040f0e1825 */ /* 0x000fe200078e0204 */
[----:B------:R-:W-:Y:S01]  /*0980*/  MOV R7, UR13 ;  /* 0x0000000d00077c02 */ /* 0x000fe20008000f00 */
[----:B------:R-:W2:Y:S01]  /*0990*/  @P1 LDG.E R4, desc[UR18][R4.64] ;  /* 0x0000001204041981 */ /* 0x000ea2000c1e1900 */
[----:B------:R-:W-:-:S02]  /*09a0*/  MOV R8, UR14 ;  /* 0x0000000e00087c02 */ /* 0x000fc40008000f00 */
[----:B------:R-:W-:Y:S01]  /*09b0*/  MOV R9, UR15 ;  /* 0x0000000f00097c02 */ /* 0x000fe20008000f00 */
[----:B------:R-:W-:Y:S01]  /*09c0*/  @!P0 IMAD.WIDE.U32 R6, R17, 0x4, R6 ;  /* 0x0000000411068825 */ /* 0x000fe200078e0006 */
[----:B------:R-:W3:Y:S03]  /*09d0*/  @P1 LDG.E R14, desc[UR18][R14.64] ;  /* 0x000000120e0e1981 */ /* 0x000ee6000c1e1900 */
[----:B------:R-:W-:Y:S01]  /*09e0*/  @!P0 IMAD.WIDE R8, R19, 0x4, R8 ;  /* 0x0000000413088825 */ /* 0x000fe200078e0208 */
[----:B------:R-:W3:Y:S04]  /*09f0*/  @P1 LDG.E R2, desc[UR18][R2.64+0x4] ;  /* 0x0000041202021981 */ /* 0x000ee8000c1e1900 */
[----:B------:R-:W4:Y:S04]  /*0a00*/  @!P0 LDG.E R7, desc[UR18][R6.64] ;  /* 0x0000001206078981 */ /* 0x000f28000c1e1900 */
[----:B------:R-:W4:Y:S01]  /*0a10*/  @!P0 LDG.E R8, desc[UR18][R8.64] ;  /* 0x0000001208088981 */ /* 0x000f22000c1e1900 */
[----:B--2---:R-:W-:-:S04]  /*0a20*/  @P1 FFMA R11, R11, R4, R12 ;  /* 0x000000040b0b1223 */ /* 0x004fc8000000000c */
[----:B---3--:R-:W-:-:S04]  /*0a30*/  @P1 FFMA R12, R2, R14, R11 ;  /* 0x0000000e020c1223 */ /* 0x008fc8000000000b */
[----:B----4-:R-:W-:-:S07]  /*0a40*/  @!P0 FFMA R12, R7, R8, R12 ;  /* 0x00000008070c8223 */ /* 0x010fce000000000c */
.L_x_8:
[----:B------:R-:W1:Y:S01]  /*0a50*/  LDC.64 R2, c[0x0][0x390] ;  /* 0x0000e400ff027b82 */ /* 0x000e620000000a00 */
[----:B------:R-:W-:-:S05]  /*0a60*/  IADD3 R13, PT, PT, R0, R13, RZ ;  /* 0x0000000d000d7210 */ /* 0x000fca0007ffe0ff */
[----:B-1----:R-:W-:-:S05]  /*0a70*/  IMAD.WIDE R2, R13, 0x4, R2 ;  /* 0x000000040d027825 */ /* 0x002fca00078e0202 */
[----:B0-----:R-:W-:Y:S01]  /*0a80*/  STG.E desc[UR18][R2.64], R12 ;  /* 0x0000000c02007986 */ /* 0x001fe2000c101912 */
[----:B------:R-:W-:Y:S05]  /*0a90*/  EXIT ;  /* 0x000000000000794d */ /* 0x000fea0003800000 */
.L_x_10:
        /* <DEDUP_REMOVED lines=14> */
.L_x_13:


//--------------------- .nv.shared._Z33matrixMultiplyCoalescedPrefetchedPKfS0_Pfi --------------------------
	.section	.nv.shared._Z33matrixMultiplyCoalescedPrefetchedPKfS0_Pfi,"aw",@nobits
	.sectionflags	@""
	.align	4
.nv.shared._Z33matrixMultiplyCoalescedPrefetchedPKfS0_Pfi:
	.zero		1088


//--------------------- .nv.shared.reserved.0     --------------------------
	.section	.nv.shared.reserved.0,"aw",@nobits
	.weak		__nv_reservedSMEM_offset_0_alias
	.size		__nv_reservedSMEM_offset_0_alias, 0, 64
	.other		__nv_reservedSMEM_offset_0_alias,@"STO_CUDA_RESERVED_SHARED STV_DEFAULT"
__nv_reservedSMEM_offset_0_alias:
	.zero		0
	.zero		64


//--------------------- .nv.shared._Z23matrixMultiplyCoalescedPKfS0_Pfi --------------------------
	.section	.nv.shared._Z23matrixMultiplyCoalescedPKfS0_Pfi,"aw",@nobits
	.sectionflags	@""
	.align	4
.nv.shared._Z23matrixMultiplyCoalescedPKfS0_Pfi:
	.zero		1088


//--------------------- .nv.constant0._Z33matrixMultiplyCoalescedPrefetchedPKfS0_Pfi --------------------------
	.section	.nv.constant0._Z33matrixMultiplyCoalescedPrefetchedPKfS0_Pfi,"a",@progbits
	.sectionflags	@""
	.align	4
.nv.constant0._Z33matrixMultiplyCoalescedPrefetchedPKfS0_Pfi:
	.zero		924


//--------------------- .nv.constant0._Z23matrixMultiplyCoalescedPKfS0_Pfi --------------------------
	.section	.nv.constant0._Z23matrixMultiplyCoalescedPKfS0_Pfi,"a",@progbits
	.sectionflags	@""
	.align	4
.nv.constant0._Z23matrixMultiplyCoalescedPKfS0_Pfi:
	.zero		924


//--------------------- .nv.constant0._Z19matrixMultiplyNaivePKfS0_Pfi --------------------------
	.section	.nv.constant0._Z19matrixMultiplyNaivePKfS0_Pfi,"a",@progbits
	.sectionflags	@""
	.align	4
.nv.constant0._Z19matrixMultiplyNaivePKfS0_Pfi:
	.zero		924


//--------------------- SYMBOLS --------------------------

	.type		.nv.reservedSmem.offset0,@object
	.size		.nv.reservedSmem.offset0,0x4
	.type		.nv.reservedSmem.cap,@object
	.size		.nv.reservedSmem.cap,0x4
